//
// Generated by NVIDIA NVVM Compiler
//
// Compiler Build ID: CL-36424714
// Cuda compilation tools, release 13.0, V13.0.88
// Based on NVVM 20.0.0
//

.version 9.0
.target sm_100
.address_size 64

	// .globl	_Z10lookupHashPjS_jjS_i
.extern .func  (.param .b32 func_retval0) vprintf
(
	.param .b64 vprintf_param_0,
	.param .b64 vprintf_param_1
)
;
.func  (.param .b64 func_retval0) __internal_accurate_pow
()
;
.global .align 1 .b8 $str[9] = {70, 97, 105, 108, 101, 100, 46, 10};

.visible .entry _Z10lookupHashPjS_jjS_i(
	.param .u64 .ptr .align 1 _Z10lookupHashPjS_jjS_i_param_0,
	.param .u64 .ptr .align 1 _Z10lookupHashPjS_jjS_i_param_1,
	.param .u32 _Z10lookupHashPjS_jjS_i_param_2,
	.param .u32 _Z10lookupHashPjS_jjS_i_param_3,
	.param .u64 .ptr .align 1 _Z10lookupHashPjS_jjS_i_param_4,
	.param .u32 _Z10lookupHashPjS_jjS_i_param_5
)
{
	.local .align 4 .b8 	__local_depot0[12];
	.reg .b64 	%SP;
	.reg .b64 	%SPL;
	.reg .pred 	%p<50>;
	.reg .b32 	%r<132>;
	.reg .b64 	%rd<38>;
	.reg .b64 	%fd<8>;

	mov.u64 	%SPL, __local_depot0;
	ld.param.u64 	%rd9, [_Z10lookupHashPjS_jjS_i_param_0];
	ld.param.u64 	%rd10, [_Z10lookupHashPjS_jjS_i_param_1];
	ld.param.u32 	%r46, [_Z10lookupHashPjS_jjS_i_param_2];
	ld.param.u32 	%r44, [_Z10lookupHashPjS_jjS_i_param_3];
	ld.param.u32 	%r45, [_Z10lookupHashPjS_jjS_i_param_5];
	cvta.to.global.u64 	%rd1, %rd10;
	add.u64 	%rd2, %SPL, 0;
	mov.u32 	%r47, %ntid.x;
	mov.u32 	%r48, %ctaid.x;
	mov.u32 	%r49, %tid.x;
	mad.lo.s32 	%r1, %r47, %r48, %r49;
	setp.gt.u32 	%p1, %r1, %r46;
	@%p1 bra 	$L__BB0_33;
	cvta.to.global.u64 	%rd12, %rd9;
	mul.wide.s32 	%rd13, %r1, 4;
	add.s64 	%rd14, %rd12, %rd13;
	ld.global.u32 	%r2, [%rd14];
	setp.eq.s32 	%p2, %r45, 0;
	@%p2 bra 	$L__BB0_23;
	mad.lo.s32 	%r51, %r2, 66, 32;
	mul.hi.u32 	%r52, %r51, -5342633;
	shr.u32 	%r53, %r52, 29;
	mul.lo.s32 	%r54, %r53, 537539573;
	sub.s32 	%r3, %r51, %r54;
	shr.u32 	%r55, %r2, 16;
	xor.b32  	%r56, %r2, %r55;
	xor.b32  	%r57, %r56, 61;
	shl.b32 	%r58, %r56, 3;
	xor.b32  	%r59, %r58, 488;
	add.s32 	%r60, %r59, %r57;
	shr.u32 	%r61, %r60, 4;
	xor.b32  	%r62, %r61, %r60;
	mul.lo.s32 	%r63, %r62, 668265261;
	shr.u32 	%r64, %r63, 15;
	xor.b32  	%r4, %r64, %r63;
	shl.b32 	%r65, %r2, 12;
	add.s32 	%r66, %r2, %r65;
	add.s32 	%r67, %r66, 2127912214;
	shr.u32 	%r68, %r67, 19;
	xor.b32  	%r69, %r67, %r68;
	xor.b32  	%r70, %r69, -949894596;
	shl.b32 	%r71, %r69, 5;
	xor.b32  	%r72, %r71, -331856000;
	add.s32 	%r73, %r70, %r72;
	shl.b32 	%r74, %r73, 9;
	add.s32 	%r75, %r73, -369570787;
	add.s32 	%r76, %r74, -1395695104;
	xor.b32  	%r77, %r75, %r76;
	shl.b32 	%r78, %r77, 3;
	add.s32 	%r79, %r77, %r78;
	add.s32 	%r80, %r79, -42973499;
	shr.u32 	%r81, %r80, 16;
	xor.b32  	%r82, %r80, %r81;
	xor.b32  	%r5, %r82, -1252372727;
	and.b32  	%r6, %r45, 3;
	setp.lt.u32 	%p3, %r45, 4;
	mov.b32 	%r120, 0;
	@%p3 bra 	$L__BB0_11;
	and.b32  	%r120, %r45, -4;
	neg.s32 	%r124, %r120;
	add.s64 	%rd37, %rd2, 8;
	mov.b32 	%r125, 0;
$L__BB0_4:
	setp.ne.s32 	%p4, %r125, 0;
	mov.b32 	%r126, 0;
	@%p4 bra 	$L__BB0_6;
	rem.u32 	%r126, %r5, %r44;
$L__BB0_6:
	setp.ne.s32 	%p5, %r125, 0;
	st.local.u32 	[%rd37+-8], %r126;
	mov.b32 	%r127, 0;
	@%p5 bra 	$L__BB0_8;
	rem.u32 	%r127, %r4, %r44;
$L__BB0_8:
	setp.ne.s32 	%p6, %r125, 0;
	st.local.u32 	[%rd37+-4], %r127;
	mov.b32 	%r128, 0;
	@%p6 bra 	$L__BB0_10;
	rem.u32 	%r128, %r3, %r44;
$L__BB0_10:
	st.local.u32 	[%rd37], %r128;
	mov.b32 	%r87, 0;
	st.local.u32 	[%rd37+4], %r87;
	add.s32 	%r125, %r125, 4;
	add.s32 	%r124, %r124, 4;
	add.s64 	%rd37, %rd37, 16;
	setp.eq.s32 	%p7, %r124, 0;
	@%p7 bra 	$L__BB0_11;
	bra.uni 	$L__BB0_4;
$L__BB0_11:
	setp.eq.s32 	%p8, %r6, 0;
	@%p8 bra 	$L__BB0_20;
	mul.wide.u32 	%rd15, %r120, 4;
	add.s64 	%rd36, %rd2, %rd15;
	neg.s32 	%r121, %r6;
$L__BB0_13:
	.pragma "nounroll";
	mov.b32 	%r123, 0;
	setp.eq.s32 	%p9, %r120, 0;
	@%p9 bra 	$L__BB0_18;
	setp.eq.s32 	%p10, %r120, 1;
	@%p10 bra 	$L__BB0_17;
	setp.ne.s32 	%p11, %r120, 2;
	@%p11 bra 	$L__BB0_19;
	rem.u32 	%r123, %r3, %r44;
	bra.uni 	$L__BB0_19;
$L__BB0_17:
	rem.u32 	%r123, %r4, %r44;
	bra.uni 	$L__BB0_19;
$L__BB0_18:
	rem.u32 	%r123, %r5, %r44;
$L__BB0_19:
	st.local.u32 	[%rd36], %r123;
	add.s32 	%r120, %r120, 1;
	add.s64 	%rd36, %rd36, 4;
	add.s32 	%r121, %r121, 1;
	setp.ne.s32 	%p12, %r121, 0;
	@%p12 bra 	$L__BB0_13;
$L__BB0_20:
	mov.b32 	%r129, 0;
	bra.uni 	$L__BB0_22;
$L__BB0_21:
	add.s32 	%r129, %r129, 1;
	setp.eq.s32 	%p14, %r129, %r45;
	@%p14 bra 	$L__BB0_23;
$L__BB0_22:
	mul.wide.u32 	%rd16, %r129, 4;
	add.s64 	%rd17, %rd2, %rd16;
	ld.local.u32 	%r90, [%rd17];
	mul.wide.u32 	%rd18, %r90, 4;
	add.s64 	%rd19, %rd1, %rd18;
	atom.relaxed.global.cas.b32 	%r91, [%rd19], %r2, %r2;
	setp.eq.s32 	%p13, %r91, %r2;
	@%p13 bra 	$L__BB0_33;
	bra.uni 	$L__BB0_21;
$L__BB0_23:
	mov.f64 	%fd1, 0d4000000000000000;
	{
	.reg .b32 %temp; 
	mov.b64 	{%temp, %r93}, %fd1;
	}
	mov.f64 	%fd2, 0d4032000000000000;
	{
	.reg .b32 %temp; 
	mov.b64 	{%temp, %r94}, %fd2;
	}
	and.b32  	%r96, %r94, 2146435072;
	setp.eq.s32 	%p15, %r96, 1075838976;
	{ // callseq 0, 0
	.param .b64 retval0;
	call.uni (retval0), 
	__internal_accurate_pow, 
	(
	);
	ld.param.f64 	%fd3, [retval0];
	} // callseq 0
	setp.lt.s32 	%p16, %r93, 0;
	neg.f64 	%fd5, %fd3;
	selp.f64 	%fd6, %fd5, %fd3, %p15;
	selp.f64 	%fd7, %fd6, %fd3, %p16;
	cvt.rzi.u32.f64 	%r97, %fd7;
	mad.lo.s32 	%r98, %r2, 33, 87;
	mul.hi.u32 	%r99, %r98, -1826043981;
	shr.u32 	%r100, %r99, 26;
	mul.lo.s32 	%r101, %r100, 116743349;
	sub.s32 	%r102, %r98, %r101;
	add.s32 	%r103, %r97, -1;
	and.b32  	%r131, %r103, %r102;
	add.s32 	%r32, %r97, -2;
	mov.b32 	%r130, 0;
$L__BB0_24:
	mul.wide.u32 	%rd20, %r131, 4;
	add.s64 	%rd21, %rd1, %rd20;
	atom.relaxed.global.cas.b32 	%r104, [%rd21], %r2, %r2;
	setp.eq.s32 	%p17, %r104, %r2;
	setp.eq.s32 	%p18, %r104, 0;
	or.pred  	%p19, %p17, %p18;
	@%p19 bra 	$L__BB0_33;
	add.s32 	%r105, %r131, 1;
	setp.eq.s32 	%p20, %r131, %r32;
	selp.b32 	%r35, 0, %r105, %p20;
	mul.wide.u32 	%rd22, %r35, 4;
	add.s64 	%rd23, %rd1, %rd22;
	atom.relaxed.global.cas.b32 	%r106, [%rd23], %r2, %r2;
	setp.eq.s32 	%p21, %r106, %r2;
	setp.eq.s32 	%p22, %r106, 0;
	or.pred  	%p23, %p21, %p22;
	@%p23 bra 	$L__BB0_33;
	add.s32 	%r107, %r35, 1;
	setp.eq.s32 	%p24, %r35, %r32;
	selp.b32 	%r36, 0, %r107, %p24;
	mul.wide.u32 	%rd24, %r36, 4;
	add.s64 	%rd25, %rd1, %rd24;
	atom.relaxed.global.cas.b32 	%r108, [%rd25], %r2, %r2;
	setp.eq.s32 	%p25, %r108, %r2;
	setp.eq.s32 	%p26, %r108, 0;
	or.pred  	%p27, %p25, %p26;
	@%p27 bra 	$L__BB0_33;
	add.s32 	%r109, %r36, 1;
	setp.eq.s32 	%p28, %r36, %r32;
	selp.b32 	%r37, 0, %r109, %p28;
	mul.wide.u32 	%rd26, %r37, 4;
	add.s64 	%rd27, %rd1, %rd26;
	atom.relaxed.global.cas.b32 	%r110, [%rd27], %r2, %r2;
	setp.eq.s32 	%p29, %r110, %r2;
	setp.eq.s32 	%p30, %r110, 0;
	or.pred  	%p31, %p29, %p30;
	@%p31 bra 	$L__BB0_33;
	add.s32 	%r111, %r37, 1;
	setp.eq.s32 	%p32, %r37, %r32;
	selp.b32 	%r38, 0, %r111, %p32;
	mul.wide.u32 	%rd28, %r38, 4;
	add.s64 	%rd29, %rd1, %rd28;
	atom.relaxed.global.cas.b32 	%r112, [%rd29], %r2, %r2;
	setp.eq.s32 	%p33, %r112, %r2;
	setp.eq.s32 	%p34, %r112, 0;
	or.pred  	%p35, %p33, %p34;
	@%p35 bra 	$L__BB0_33;
	add.s32 	%r113, %r38, 1;
	setp.eq.s32 	%p36, %r38, %r32;
	selp.b32 	%r39, 0, %r113, %p36;
	mul.wide.u32 	%rd30, %r39, 4;
	add.s64 	%rd31, %rd1, %rd30;
	atom.relaxed.global.cas.b32 	%r114, [%rd31], %r2, %r2;
	setp.eq.s32 	%p37, %r114, %r2;
	setp.eq.s32 	%p38, %r114, 0;
	or.pred  	%p39, %p37, %p38;
	@%p39 bra 	$L__BB0_33;
	add.s32 	%r115, %r39, 1;
	setp.eq.s32 	%p40, %r39, %r32;
	selp.b32 	%r40, 0, %r115, %p40;
	mul.wide.u32 	%rd32, %r40, 4;
	add.s64 	%rd33, %rd1, %rd32;
	atom.relaxed.global.cas.b32 	%r116, [%rd33], %r2, %r2;
	setp.eq.s32 	%p41, %r116, %r2;
	setp.eq.s32 	%p42, %r116, 0;
	or.pred  	%p43, %p41, %p42;
	@%p43 bra 	$L__BB0_33;
	add.s32 	%r117, %r40, 1;
	setp.eq.s32 	%p44, %r40, %r32;
	selp.b32 	%r41, 0, %r117, %p44;
	mul.wide.u32 	%rd34, %r41, 4;
	add.s64 	%rd35, %rd1, %rd34;
	atom.relaxed.global.cas.b32 	%r118, [%rd35], %r2, %r2;
	setp.eq.s32 	%p45, %r118, %r2;
	setp.eq.s32 	%p46, %r118, 0;
	or.pred  	%p47, %p45, %p46;
	@%p47 bra 	$L__BB0_33;
	add.s32 	%r119, %r41, 1;
	setp.eq.s32 	%p48, %r41, %r32;
	selp.b32 	%r131, 0, %r119, %p48;
	add.s32 	%r130, %r130, 8;
	setp.ne.s32 	%p49, %r130, 200;
	@%p49 bra 	$L__BB0_24;
$L__BB0_33:
	ret;

}
	// .globl	_Z10cuckooHashPjS_jiijS_
.visible .entry _Z10cuckooHashPjS_jiijS_(
	.param .u64 .ptr .align 1 _Z10cuckooHashPjS_jiijS__param_0,
	.param .u64 .ptr .align 1 _Z10cuckooHashPjS_jiijS__param_1,
	.param .u32 _Z10cuckooHashPjS_jiijS__param_2,
	.param .u32 _Z10cuckooHashPjS_jiijS__param_3,
	.param .u32 _Z10cuckooHashPjS_jiijS__param_4,
	.param .u32 _Z10cuckooHashPjS_jiijS__param_5,
	.param .u64 .ptr .align 1 _Z10cuckooHashPjS_jiijS__param_6
)
{
	.local .align 4 .b8 	__local_depot1[12];
	.reg .b64 	%SP;
	.reg .b64 	%SPL;
	.reg .pred 	%p<39>;
	.reg .b32 	%r<164>;
	.reg .b64 	%rd<39>;
	.reg .b64 	%fd<7>;

	mov.u64 	%SPL, __local_depot1;
	ld.param.u64 	%rd8, [_Z10cuckooHashPjS_jiijS__param_0];
	ld.param.u64 	%rd9, [_Z10cuckooHashPjS_jiijS__param_1];
	ld.param.u32 	%r59, [_Z10cuckooHashPjS_jiijS__param_2];
	ld.param.u32 	%r56, [_Z10cuckooHashPjS_jiijS__param_3];
	ld.param.u32 	%r57, [_Z10cuckooHashPjS_jiijS__param_4];
	ld.param.u32 	%r58, [_Z10cuckooHashPjS_jiijS__param_5];
	ld.param.u64 	%rd10, [_Z10cuckooHashPjS_jiijS__param_6];
	cvta.to.global.u64 	%rd1, %rd10;
	add.u64 	%rd2, %SPL, 0;
	mov.u32 	%r60, %ntid.x;
	mov.u32 	%r61, %ctaid.x;
	mov.u32 	%r62, %tid.x;
	mad.lo.s32 	%r1, %r60, %r61, %r62;
	setp.ge.u32 	%p2, %r1, %r59;
	@%p2 bra 	$L__BB1_41;
	cvta.to.global.u64 	%rd12, %rd9;
	mul.wide.s32 	%rd13, %r1, 4;
	add.s64 	%rd14, %rd12, %rd13;
	ld.global.u32 	%r151, [%rd14];
	shl.b32 	%r64, %r151, 12;
	add.s32 	%r65, %r151, %r64;
	add.s32 	%r66, %r65, 2127912214;
	shr.u32 	%r67, %r66, 19;
	xor.b32  	%r68, %r66, %r67;
	xor.b32  	%r69, %r68, -949894596;
	shl.b32 	%r70, %r68, 5;
	xor.b32  	%r71, %r70, -331856000;
	add.s32 	%r72, %r69, %r71;
	shl.b32 	%r73, %r72, 9;
	add.s32 	%r74, %r72, -369570787;
	add.s32 	%r75, %r73, -1395695104;
	xor.b32  	%r76, %r74, %r75;
	shl.b32 	%r77, %r76, 3;
	add.s32 	%r78, %r76, %r77;
	add.s32 	%r79, %r78, -42973499;
	shr.u32 	%r80, %r79, 16;
	xor.b32  	%r81, %r79, %r80;
	xor.b32  	%r82, %r81, -1252372727;
	rem.u32 	%r83, %r82, %r58;
	st.local.u32 	[%rd2], %r83;
	mul.lo.s32 	%r3, %r57, %r56;
	mov.f64 	%fd1, 0d4000000000000000;
	{
	.reg .b32 %temp; 
	mov.b64 	{%temp, %r84}, %fd1;
	}
	mov.f64 	%fd2, 0d4032000000000000;
	{
	.reg .b32 %temp; 
	mov.b64 	{%temp, %r85}, %fd2;
	}
	and.b32  	%r87, %r85, 2146435072;
	setp.eq.s32 	%p3, %r87, 1075838976;
	setp.lt.s32 	%p4, %r84, 0;
	and.pred  	%p1, %p4, %p3;
	max.u32 	%r88, %r57, 1;
	and.b32  	%r4, %r88, 3;
	and.b32  	%r5, %r88, -4;
	neg.s32 	%r6, %r5;
	add.s64 	%rd3, %rd2, 8;
	cvta.to.global.u64 	%rd4, %rd8;
	mov.b32 	%r150, 0;
	mov.u64 	%rd31, $str;
$L__BB1_2:
	setp.ne.s32 	%p5, %r150, %r3;
	@%p5 bra 	$L__BB1_14;
	{ // callseq 1, 0
	.param .b64 retval0;
	call.uni (retval0), 
	__internal_accurate_pow, 
	(
	);
	ld.param.f64 	%fd3, [retval0];
	} // callseq 1
	neg.f64 	%fd5, %fd3;
	selp.f64 	%fd6, %fd5, %fd3, %p1;
	cvt.rzi.u32.f64 	%r90, %fd6;
	mad.lo.s32 	%r91, %r151, 33, 87;
	mul.hi.u32 	%r92, %r91, -1826043981;
	shr.u32 	%r93, %r92, 26;
	mul.lo.s32 	%r94, %r93, 116743349;
	sub.s32 	%r95, %r91, %r94;
	add.s32 	%r96, %r90, -1;
	and.b32  	%r154, %r96, %r95;
	add.s32 	%r10, %r90, -2;
	mov.b32 	%r153, 0;
	mov.u32 	%r152, %r151;
$L__BB1_4:
	mul.wide.u32 	%rd15, %r154, 4;
	add.s64 	%rd16, %rd1, %rd15;
	atom.global.exch.b32 	%r14, [%rd16], %r152;
	setp.eq.s32 	%p6, %r14, 0;
	@%p6 bra 	$L__BB1_14;
	add.s32 	%r97, %r154, 1;
	setp.eq.s32 	%p7, %r154, %r10;
	selp.b32 	%r15, 0, %r97, %p7;
	mul.wide.u32 	%rd17, %r15, 4;
	add.s64 	%rd18, %rd1, %rd17;
	atom.global.exch.b32 	%r16, [%rd18], %r14;
	setp.eq.s32 	%p8, %r16, 0;
	@%p8 bra 	$L__BB1_14;
	add.s32 	%r98, %r15, 1;
	setp.eq.s32 	%p9, %r15, %r10;
	selp.b32 	%r17, 0, %r98, %p9;
	mul.wide.u32 	%rd19, %r17, 4;
	add.s64 	%rd20, %rd1, %rd19;
	atom.global.exch.b32 	%r18, [%rd20], %r16;
	setp.eq.s32 	%p10, %r18, 0;
	@%p10 bra 	$L__BB1_14;
	add.s32 	%r99, %r17, 1;
	setp.eq.s32 	%p11, %r17, %r10;
	selp.b32 	%r19, 0, %r99, %p11;
	mul.wide.u32 	%rd21, %r19, 4;
	add.s64 	%rd22, %rd1, %rd21;
	atom.global.exch.b32 	%r20, [%rd22], %r18;
	setp.eq.s32 	%p12, %r20, 0;
	@%p12 bra 	$L__BB1_14;
	add.s32 	%r100, %r19, 1;
	setp.eq.s32 	%p13, %r19, %r10;
	selp.b32 	%r21, 0, %r100, %p13;
	mul.wide.u32 	%rd23, %r21, 4;
	add.s64 	%rd24, %rd1, %rd23;
	atom.global.exch.b32 	%r22, [%rd24], %r20;
	setp.eq.s32 	%p14, %r22, 0;
	@%p14 bra 	$L__BB1_14;
	add.s32 	%r101, %r21, 1;
	setp.eq.s32 	%p15, %r21, %r10;
	selp.b32 	%r23, 0, %r101, %p15;
	mul.wide.u32 	%rd25, %r23, 4;
	add.s64 	%rd26, %rd1, %rd25;
	atom.global.exch.b32 	%r24, [%rd26], %r22;
	setp.eq.s32 	%p16, %r24, 0;
	@%p16 bra 	$L__BB1_14;
	add.s32 	%r102, %r23, 1;
	setp.eq.s32 	%p17, %r23, %r10;
	selp.b32 	%r25, 0, %r102, %p17;
	mul.wide.u32 	%rd27, %r25, 4;
	add.s64 	%rd28, %rd1, %rd27;
	atom.global.exch.b32 	%r26, [%rd28], %r24;
	setp.eq.s32 	%p18, %r26, 0;
	@%p18 bra 	$L__BB1_14;
	add.s32 	%r103, %r25, 1;
	setp.eq.s32 	%p19, %r25, %r10;
	selp.b32 	%r27, 0, %r103, %p19;
	mul.wide.u32 	%rd29, %r27, 4;
	add.s64 	%rd30, %rd1, %rd29;
	atom.global.exch.b32 	%r152, [%rd30], %r26;
	setp.eq.s32 	%p20, %r152, 0;
	@%p20 bra 	$L__BB1_14;
	add.s32 	%r104, %r27, 1;
	setp.eq.s32 	%p21, %r27, %r10;
	selp.b32 	%r154, 0, %r104, %p21;
	add.s32 	%r153, %r153, 8;
	setp.ne.s32 	%p22, %r153, 200;
	@%p22 bra 	$L__BB1_4;
	cvta.global.u64 	%rd32, %rd31;
	{ // callseq 2, 0
	.param .b64 param0;
	st.param.b64 	[param0], %rd32;
	.param .b64 param1;
	st.param.b64 	[param1], 0;
	.param .b32 retval0;
	call.uni (retval0), 
	vprintf, 
	(
	param0, 
	param1
	);
	ld.param.b32 	%r105, [retval0];
	} // callseq 2
$L__BB1_14:
	rem.u32 	%r107, %r150, %r57;
	mul.wide.u32 	%rd33, %r107, 4;
	add.s64 	%rd34, %rd2, %rd33;
	ld.local.u32 	%r108, [%rd34];
	mul.wide.u32 	%rd35, %r108, 4;
	add.s64 	%rd36, %rd4, %rd35;
	atom.global.exch.b32 	%r151, [%rd36], %r151;
	setp.eq.s32 	%p23, %r151, 0;
	@%p23 bra 	$L__BB1_41;
	setp.lt.u32 	%p24, %r57, 4;
	mad.lo.s32 	%r110, %r151, 66, 32;
	mul.hi.u32 	%r111, %r110, -5342633;
	shr.u32 	%r112, %r111, 29;
	mul.lo.s32 	%r113, %r112, 537539573;
	sub.s32 	%r32, %r110, %r113;
	shr.u32 	%r114, %r151, 16;
	xor.b32  	%r115, %r151, %r114;
	xor.b32  	%r116, %r115, 61;
	shl.b32 	%r117, %r115, 3;
	xor.b32  	%r118, %r117, 488;
	add.s32 	%r119, %r118, %r116;
	shr.u32 	%r120, %r119, 4;
	xor.b32  	%r121, %r120, %r119;
	mul.lo.s32 	%r122, %r121, 668265261;
	shr.u32 	%r123, %r122, 15;
	xor.b32  	%r33, %r123, %r122;
	shl.b32 	%r124, %r151, 12;
	add.s32 	%r125, %r151, %r124;
	add.s32 	%r126, %r125, 2127912214;
	shr.u32 	%r127, %r126, 19;
	xor.b32  	%r128, %r126, %r127;
	xor.b32  	%r129, %r128, -949894596;
	shl.b32 	%r130, %r128, 5;
	xor.b32  	%r131, %r130, -331856000;
	add.s32 	%r132, %r129, %r131;
	shl.b32 	%r133, %r132, 9;
	add.s32 	%r134, %r132, -369570787;
	add.s32 	%r135, %r133, -1395695104;
	xor.b32  	%r136, %r134, %r135;
	shl.b32 	%r137, %r136, 3;
	add.s32 	%r138, %r136, %r137;
	add.s32 	%r139, %r138, -42973499;
	shr.u32 	%r140, %r139, 16;
	xor.b32  	%r141, %r139, %r140;
	xor.b32  	%r34, %r141, -1252372727;
	mov.b32 	%r160, 0;
	@%p24 bra 	$L__BB1_24;
	mov.b32 	%r156, 0;
	mov.u64 	%rd38, %rd3;
	mov.u32 	%r155, %r6;
$L__BB1_17:
	setp.ne.s32 	%p25, %r156, 0;
	mov.b32 	%r157, 0;
	@%p25 bra 	$L__BB1_19;
	rem.u32 	%r157, %r34, %r58;
$L__BB1_19:
	st.local.u32 	[%rd38+-8], %r157;
	mov.b32 	%r158, 0;
	@%p25 bra 	$L__BB1_21;
	rem.u32 	%r158, %r33, %r58;
$L__BB1_21:
	st.local.u32 	[%rd38+-4], %r158;
	mov.b32 	%r159, 0;
	@%p25 bra 	$L__BB1_23;
	rem.u32 	%r159, %r32, %r58;
$L__BB1_23:
	st.local.u32 	[%rd38], %r159;
	mov.b32 	%r146, 0;
	st.local.u32 	[%rd38+4], %r146;
	add.s32 	%r156, %r156, 4;
	add.s32 	%r155, %r155, 4;
	add.s64 	%rd38, %rd38, 16;
	setp.ne.s32 	%p28, %r155, 0;
	mov.u32 	%r160, %r5;
	@%p28 bra 	$L__BB1_17;
$L__BB1_24:
	setp.eq.s32 	%p29, %r4, 0;
	@%p29 bra 	$L__BB1_40;
	setp.ne.s32 	%p30, %r160, 0;
	mov.b32 	%r161, 0;
	@%p30 bra 	$L__BB1_27;
	rem.u32 	%r161, %r34, %r58;
$L__BB1_27:
	setp.eq.s32 	%p31, %r4, 1;
	mul.wide.u32 	%rd37, %r160, 4;
	add.s64 	%rd7, %rd2, %rd37;
	st.local.u32 	[%rd7], %r161;
	@%p31 bra 	$L__BB1_40;
	mov.b32 	%r162, 0;
	setp.eq.s32 	%p32, %r160, -1;
	@%p32 bra 	$L__BB1_31;
	setp.ne.s32 	%p33, %r160, 0;
	@%p33 bra 	$L__BB1_32;
	rem.u32 	%r162, %r33, %r58;
	bra.uni 	$L__BB1_32;
$L__BB1_31:
	rem.u32 	%r162, %r34, %r58;
$L__BB1_32:
	setp.eq.s32 	%p34, %r4, 2;
	st.local.u32 	[%rd7+4], %r162;
	@%p34 bra 	$L__BB1_40;
	mov.b32 	%r163, 0;
	setp.eq.s32 	%p35, %r160, -2;
	@%p35 bra 	$L__BB1_38;
	setp.eq.s32 	%p36, %r160, -1;
	@%p36 bra 	$L__BB1_37;
	setp.ne.s32 	%p37, %r160, 0;
	@%p37 bra 	$L__BB1_39;
	rem.u32 	%r163, %r32, %r58;
	bra.uni 	$L__BB1_39;
$L__BB1_37:
	rem.u32 	%r163, %r33, %r58;
	bra.uni 	$L__BB1_39;
$L__BB1_38:
	rem.u32 	%r163, %r34, %r58;
$L__BB1_39:
	st.local.u32 	[%rd7+8], %r163;
$L__BB1_40:
	add.s32 	%r150, %r150, 1;
	setp.le.u32 	%p38, %r150, %r3;
	@%p38 bra 	$L__BB1_2;
$L__BB1_41:
	ret;

}
.func  (.param .b64 func_retval0) __internal_accurate_pow()
{
	.reg .pred 	%p<8>;
	.reg .b32 	%r<46>;
	.reg .b32 	%f<3>;
	.reg .b64 	%fd<109>;

	mov.f64 	%fd10, 0d4000000000000000;
	{
	.reg .b32 %temp; 
	mov.b64 	{%temp, %r8}, %fd10;
	}
	{
	.reg .b32 %temp; 
	mov.b64 	{%r9, %temp}, %fd10;
	}
	shr.u32 	%r10, %r8, 20;
	setp.lt.u32 	%p1, %r8, 1048576;
	mov.f64 	%fd11, 0d4360000000000000;
	{
	.reg .b32 %temp; 
	mov.b64 	{%temp, %r11}, %fd11;
	}
	{
	.reg .b32 %temp; 
	mov.b64 	{%r12, %temp}, %fd11;
	}
	shr.u32 	%r13, %r11, 20;
	add.s32 	%r14, %r13, -54;
	selp.b32 	%r15, %r12, %r9, %p1;
	selp.b32 	%r16, %r11, %r8, %p1;
	selp.b32 	%r1, %r14, %r10, %p1;
	add.s32 	%r45, %r1, -1023;
	and.b32  	%r17, %r16, -2146435073;
	or.b32  	%r18, %r17, 1072693248;
	mov.b64 	%fd107, {%r15, %r18};
	setp.lt.u32 	%p2, %r18, 1073127583;
	@%p2 bra 	$L__BB2_2;
	{
	.reg .b32 %temp; 
	mov.b64 	{%r19, %temp}, %fd107;
	}
	{
	.reg .b32 %temp; 
	mov.b64 	{%temp, %r20}, %fd107;
	}
	add.s32 	%r21, %r20, -1048576;
	mov.b64 	%fd107, {%r19, %r21};
	add.s32 	%r45, %r1, -1022;
$L__BB2_2:
	add.f64 	%fd12, %fd107, 0dBFF0000000000000;
	add.f64 	%fd13, %fd107, 0d3FF0000000000000;
	rcp.approx.ftz.f64 	%fd14, %fd13;
	neg.f64 	%fd15, %fd13;
	fma.rn.f64 	%fd16, %fd15, %fd14, 0d3FF0000000000000;
	fma.rn.f64 	%fd17, %fd16, %fd16, %fd16;
	fma.rn.f64 	%fd18, %fd17, %fd14, %fd14;
	mul.f64 	%fd19, %fd12, %fd18;
	fma.rn.f64 	%fd20, %fd12, %fd18, %fd19;
	mul.f64 	%fd21, %fd20, %fd20;
	fma.rn.f64 	%fd22, %fd21, 0d3EB0F5FF7D2CAFE2, 0d3ED0F5D241AD3B5A;
	fma.rn.f64 	%fd23, %fd22, %fd21, 0d3EF3B20A75488A3F;
	fma.rn.f64 	%fd24, %fd23, %fd21, 0d3F1745CDE4FAECD5;
	fma.rn.f64 	%fd25, %fd24, %fd21, 0d3F3C71C7258A578B;
	fma.rn.f64 	%fd26, %fd25, %fd21, 0d3F6249249242B910;
	fma.rn.f64 	%fd27, %fd26, %fd21, 0d3F89999999999DFB;
	sub.f64 	%fd28, %fd12, %fd20;
	add.f64 	%fd29, %fd28, %fd28;
	neg.f64 	%fd30, %fd20;
	fma.rn.f64 	%fd31, %fd30, %fd12, %fd29;
	mul.f64 	%fd32, %fd18, %fd31;
	fma.rn.f64 	%fd33, %fd21, %fd27, 0d3FB5555555555555;
	mov.f64 	%fd34, 0d3FB5555555555555;
	sub.f64 	%fd35, %fd34, %fd33;
	fma.rn.f64 	%fd36, %fd21, %fd27, %fd35;
	add.f64 	%fd37, %fd36, 0dBC46A4CB00B9E7B0;
	add.f64 	%fd38, %fd33, %fd37;
	sub.f64 	%fd39, %fd33, %fd38;
	add.f64 	%fd40, %fd37, %fd39;
	mul.rn.f64 	%fd41, %fd20, %fd20;
	neg.f64 	%fd42, %fd41;
	fma.rn.f64 	%fd43, %fd20, %fd20, %fd42;
	{
	.reg .b32 %temp; 
	mov.b64 	{%r22, %temp}, %fd32;
	}
	{
	.reg .b32 %temp; 
	mov.b64 	{%temp, %r23}, %fd32;
	}
	add.s32 	%r24, %r23, 1048576;
	mov.b64 	%fd44, {%r22, %r24};
	fma.rn.f64 	%fd45, %fd20, %fd44, %fd43;
	mul.rn.f64 	%fd46, %fd41, %fd20;
	neg.f64 	%fd47, %fd46;
	fma.rn.f64 	%fd48, %fd41, %fd20, %fd47;
	fma.rn.f64 	%fd49, %fd41, %fd32, %fd48;
	fma.rn.f64 	%fd50, %fd45, %fd20, %fd49;
	mul.rn.f64 	%fd51, %fd38, %fd46;
	neg.f64 	%fd52, %fd51;
	fma.rn.f64 	%fd53, %fd38, %fd46, %fd52;
	fma.rn.f64 	%fd54, %fd38, %fd50, %fd53;
	fma.rn.f64 	%fd55, %fd40, %fd46, %fd54;
	add.f64 	%fd56, %fd51, %fd55;
	sub.f64 	%fd57, %fd51, %fd56;
	add.f64 	%fd58, %fd55, %fd57;
	add.f64 	%fd59, %fd20, %fd56;
	sub.f64 	%fd60, %fd20, %fd59;
	add.f64 	%fd61, %fd56, %fd60;
	add.f64 	%fd62, %fd58, %fd61;
	add.f64 	%fd63, %fd32, %fd62;
	add.f64 	%fd64, %fd59, %fd63;
	sub.f64 	%fd65, %fd59, %fd64;
	add.f64 	%fd66, %fd63, %fd65;
	xor.b32  	%r25, %r45, -2147483648;
	mov.b32 	%r26, 1127219200;
	mov.b64 	%fd67, {%r25, %r26};
	mov.b32 	%r27, -2147483648;
	mov.b64 	%fd68, {%r27, %r26};
	sub.f64 	%fd69, %fd67, %fd68;
	fma.rn.f64 	%fd70, %fd69, 0d3FE62E42FEFA39EF, %fd64;
	fma.rn.f64 	%fd71, %fd69, 0dBFE62E42FEFA39EF, %fd70;
	sub.f64 	%fd72, %fd71, %fd64;
	sub.f64 	%fd73, %fd66, %fd72;
	fma.rn.f64 	%fd74, %fd69, 0d3C7ABC9E3B39803F, %fd73;
	add.f64 	%fd75, %fd70, %fd74;
	sub.f64 	%fd76, %fd70, %fd75;
	add.f64 	%fd77, %fd74, %fd76;
	mov.f64 	%fd78, 0d4032000000000000;
	{
	.reg .b32 %temp; 
	mov.b64 	{%temp, %r28}, %fd78;
	}
	{
	.reg .b32 %temp; 
	mov.b64 	{%r29, %temp}, %fd78;
	}
	shl.b32 	%r30, %r28, 1;
	setp.gt.u32 	%p3, %r30, -33554433;
	and.b32  	%r31, %r28, -15728641;
	selp.b32 	%r32, %r31, %r28, %p3;
	mov.b64 	%fd79, {%r29, %r32};
	mul.rn.f64 	%fd80, %fd75, %fd79;
	neg.f64 	%fd81, %fd80;
	fma.rn.f64 	%fd82, %fd75, %fd79, %fd81;
	fma.rn.f64 	%fd83, %fd77, %fd79, %fd82;
	add.f64 	%fd4, %fd80, %fd83;
	sub.f64 	%fd84, %fd80, %fd4;
	add.f64 	%fd5, %fd83, %fd84;
	fma.rn.f64 	%fd85, %fd4, 0d3FF71547652B82FE, 0d4338000000000000;
	{
	.reg .b32 %temp; 
	mov.b64 	{%r5, %temp}, %fd85;
	}
	mov.f64 	%fd86, 0dC338000000000000;
	add.rn.f64 	%fd87, %fd85, %fd86;
	fma.rn.f64 	%fd88, %fd87, 0dBFE62E42FEFA39EF, %fd4;
	fma.rn.f64 	%fd89, %fd87, 0dBC7ABC9E3B39803F, %fd88;
	fma.rn.f64 	%fd90, %fd89, 0d3E5ADE1569CE2BDF, 0d3E928AF3FCA213EA;
	fma.rn.f64 	%fd91, %fd90, %fd89, 0d3EC71DEE62401315;
	fma.rn.f64 	%fd92, %fd91, %fd89, 0d3EFA01997C89EB71;
	fma.rn.f64 	%fd93, %fd92, %fd89, 0d3F2A01A014761F65;
	fma.rn.f64 	%fd94, %fd93, %fd89, 0d3F56C16C1852B7AF;
	fma.rn.f64 	%fd95, %fd94, %fd89, 0d3F81111111122322;
	fma.rn.f64 	%fd96, %fd95, %fd89, 0d3FA55555555502A1;
	fma.rn.f64 	%fd97, %fd96, %fd89, 0d3FC5555555555511;
	fma.rn.f64 	%fd98, %fd97, %fd89, 0d3FE000000000000B;
	fma.rn.f64 	%fd99, %fd98, %fd89, 0d3FF0000000000000;
	fma.rn.f64 	%fd100, %fd99, %fd89, 0d3FF0000000000000;
	{
	.reg .b32 %temp; 
	mov.b64 	{%r6, %temp}, %fd100;
	}
	{
	.reg .b32 %temp; 
	mov.b64 	{%temp, %r7}, %fd100;
	}
	shl.b32 	%r33, %r5, 20;
	add.s32 	%r34, %r33, %r7;
	mov.b64 	%fd108, {%r6, %r34};
	{
	.reg .b32 %temp; 
	mov.b64 	{%temp, %r35}, %fd4;
	}
	mov.b32 	%f2, %r35;
	abs.f32 	%f1, %f2;
	setp.lt.f32 	%p4, %f1, 0f4086232B;
	@%p4 bra 	$L__BB2_5;
	setp.lt.f64 	%p5, %fd4, 0d0000000000000000;
	add.f64 	%fd101, %fd4, 0d7FF0000000000000;
	selp.f64 	%fd108, 0d0000000000000000, %fd101, %p5;
	setp.geu.f32 	%p6, %f1, 0f40874800;
	@%p6 bra 	$L__BB2_5;
	shr.u32 	%r36, %r5, 31;
	add.s32 	%r37, %r5, %r36;
	shr.s32 	%r38, %r37, 1;
	shl.b32 	%r39, %r38, 20;
	add.s32 	%r40, %r7, %r39;
	mov.b64 	%fd102, {%r6, %r40};
	sub.s32 	%r41, %r5, %r38;
	shl.b32 	%r42, %r41, 20;
	add.s32 	%r43, %r42, 1072693248;
	mov.b32 	%r44, 0;
	mov.b64 	%fd103, {%r44, %r43};
	mul.f64 	%fd108, %fd103, %fd102;
$L__BB2_5:
	abs.f64 	%fd104, %fd108;
	setp.eq.f64 	%p7, %fd104, 0d7FF0000000000000;
	fma.rn.f64 	%fd105, %fd108, %fd5, %fd108;
	selp.f64 	%fd106, %fd108, %fd105, %p7;
	st.param.f64 	[func_retval0], %fd106;
	ret;

}


// ===== COMPILED SASS (sm_100) =====

	.target	sm_100

	.elftype	@"ET_EXEC"


//--------------------- .note.nv.tkinfo           --------------------------
	.section	.note.nv.tkinfo,"",@"SHT_NOTE"
	.sectionflags	@"SHF_NOTE_NV_TKINFO"
	.tkinfo
        /*0018*/ 	.word	0x00000002
        /*0030*/ 	.string	""
        /*0030*/ 	.string	"ptxas"
        /*0030*/ 	.string	"Cuda compilation tools, release 13.0, V13.0.88"
        /*0030*/ 	.string	"Build cuda_13.0.r13.0/compiler.36424714_0"
        /*0030*/ 	.string	"-arch sm_100 -m 64 "



//--------------------- .note.nv.cuinfo           --------------------------
	.section	.note.nv.cuinfo,"",@"SHT_NOTE"
	.sectionflags	@"SHF_NOTE_NV_CUINFO"
        /*0018*/ 	.short	0x0002
        /*001a*/ 	.short	0x0064
        /*001c*/ 	.short	0x0082
	.zero		2


//--------------------- .nv.info                  --------------------------
	.section	.nv.info,"",@"SHT_CUDA_INFO"
	.align	4


	//----- nvinfo : EIATTR_REGCOUNT
	.align		4
        /*0000*/ 	.byte	0x04, 0x2f
        /*0002*/ 	.short	(.L_2 - .L_1)
	.align		4
.L_1:
        /*0004*/ 	.word	index@(_Z10lookupHashPjS_jjS_i)
        /*0008*/ 	.word	0x0000001a


	//----- nvinfo : EIATTR_FRAME_SIZE
	.align		4
.L_2:
        /*000c*/ 	.byte	0x04, 0x11
        /*000e*/ 	.short	(.L_4 - .L_3)
	.align		4
.L_3:
        /*0010*/ 	.word	index@($_Z10lookupHashPjS_jjS_i$__internal_accurate_pow)
        /*0014*/ 	.word	0x00000010


	//----- nvinfo : EIATTR_FRAME_SIZE
	.align		4
.L_4:
        /*0018*/ 	.byte	0x04, 0x11
        /*001a*/ 	.short	(.L_6 - .L_5)
	.align		4
.L_5:
        /*001c*/ 	.word	index@(_Z10lookupHashPjS_jjS_i)
        /*0020*/ 	.word	0x00000010


	//----- nvinfo : EIATTR_REGCOUNT
	.align		4
.L_6:
        /*0024*/ 	.byte	0x04, 0x2f
        /*0026*/ 	.short	(.L_8 - .L_7)
	.align		4
.L_7:
        /*0028*/ 	.word	index@(_Z10cuckooHashPjS_jiijS_)
        /*002c*/ 	.word	0x0000001e


	//----- nvinfo : EIATTR_FRAME_SIZE
	.align		4
.L_8:
        /*0030*/ 	.byte	0x04, 0x11
        /*0032*/ 	.short	(.L_10 - .L_9)
	.align		4
.L_9:
        /*0034*/ 	.word	index@($_Z10cuckooHashPjS_jiijS_$__internal_accurate_pow)
        /*0038*/ 	.word	0x00000010


	//----- nvinfo : EIATTR_FRAME_SIZE
	.align		4
.L_10:
        /*003c*/ 	.byte	0x04, 0x11
        /*003e*/ 	.short	(.L_12 - .L_11)
	.align		4
.L_11:
        /*0040*/ 	.word	index@(_Z10cuckooHashPjS_jiijS_)
        /*0044*/ 	.word	0x00000010


	//----- nvinfo : EIATTR_MIN_STACK_SIZE
	.align		4
.L_12:
        /*0048*/ 	.byte	0x04, 0x12
        /*004a*/ 	.short	(.L_14 - .L_13)
	.align		4
.L_13:
        /*004c*/ 	.word	index@(_Z10cuckooHashPjS_jiijS_)
        /*0050*/ 	.word	0x00000010


	//----- nvinfo : EIATTR_MIN_STACK_SIZE
	.align		4
.L_14:
        /*0054*/ 	.byte	0x04, 0x12
        /*0056*/ 	.short	(.L_16 - .L_15)
	.align		4
.L_15:
        /*0058*/ 	.word	index@(_Z10lookupHashPjS_jjS_i)
        /*005c*/ 	.word	0x00000010
.L_16:


//--------------------- .nv.compat                --------------------------
	.section	.nv.compat,"",@"SHT_CUDA_COMPAT_INFO"
	.align	4
        /*0000*/ 	.byte	0x02, 0x09, 0x00, 0x00, 0x02, 0x02, 0x01, 0x00, 0x02, 0x05, 0x05, 0x00, 0x03, 0x07, 0x01, 0x01
        /*0010*/ 	.byte	0x02, 0x03, 0x00, 0x00, 0x02, 0x06, 0x01, 0x00, 0x04, 0x0b, 0x08, 0x00, 0x01, 0x00, 0x00, 0x00
        /*0020*/ 	.byte	0x00, 0x00, 0x00, 0x00


//--------------------- .nv.info._Z10cuckooHashPjS_jiijS_ --------------------------
	.section	.nv.info._Z10cuckooHashPjS_jiijS_,"",@"SHT_CUDA_INFO"
	.sectionflags	@""
	.align	4


	//----- nvinfo : EIATTR_CUDA_API_VERSION
	.align		4
        /*0000*/ 	.byte	0x04, 0x37
        /*0002*/ 	.short	(.L_18 - .L_17)
.L_17:
        /*0004*/ 	.word	0x00000082


	//----- nvinfo : EIATTR_KPARAM_INFO
	.align		4
.L_18:
        /*0008*/ 	.byte	0x04, 0x17
        /*000a*/ 	.short	(.L_20 - .L_19)
.L_19:
        /*000c*/ 	.word	0x00000000
        /*0010*/ 	.short	0x0006
        /*0012*/ 	.short	0x0020
        /*0014*/ 	.byte	0x00, 0xf5, 0x21, 0x00


	//----- nvinfo : EIATTR_KPARAM_INFO
	.align		4
.L_20:
        /*0018*/ 	.byte	0x04, 0x17
        /*001a*/ 	.short	(.L_22 - .L_21)
.L_21:
        /*001c*/ 	.word	0x00000000
        /*0020*/ 	.short	0x0005
        /*0022*/ 	.short	0x001c
        /*0024*/ 	.byte	0x00, 0xf0, 0x11, 0x00


	//----- nvinfo : EIATTR_KPARAM_INFO
	.align		4
.L_22:
        /*0028*/ 	.byte	0x04, 0x17
        /*002a*/ 	.short	(.L_24 - .L_23)
.L_23:
        /*002c*/ 	.word	0x00000000
        /*0030*/ 	.short	0x0004
        /*0032*/ 	.short	0x0018
        /*0034*/ 	.byte	0x00, 0xf0, 0x11, 0x00


	//----- nvinfo : EIATTR_KPARAM_INFO
	.align		4
.L_24:
        /*0038*/ 	.byte	0x04, 0x17
        /*003a*/ 	.short	(.L_26 - .L_25)
.L_25:
        /*003c*/ 	.word	0x00000000
        /*0040*/ 	.short	0x0003
        /*0042*/ 	.short	0x0014
        /*0044*/ 	.byte	0x00, 0xf0, 0x11, 0x00


	//----- nvinfo : EIATTR_KPARAM_INFO
	.align		4
.L_26:
        /*0048*/ 	.byte	0x04, 0x17
        /*004a*/ 	.short	(.L_28 - .L_27)
.L_27:
        /*004c*/ 	.word	0x00000000
        /*0050*/ 	.short	0x0002
        /*0052*/ 	.short	0x0010
        /*0054*/ 	.byte	0x00, 0xf0, 0x11, 0x00


	//----- nvinfo : EIATTR_KPARAM_INFO
	.align		4
.L_28:
        /*0058*/ 	.byte	0x04, 0x17
        /*005a*/ 	.short	(.L_30 - .L_29)
.L_29:
        /*005c*/ 	.word	0x00000000
        /*0060*/ 	.short	0x0001
        /*0062*/ 	.short	0x0008
        /*0064*/ 	.byte	0x00, 0xf5, 0x21, 0x00


	//----- nvinfo : EIATTR_KPARAM_INFO
	.align		4
.L_30:
        /*0068*/ 	.byte	0x04, 0x17
        /*006a*/ 	.short	(.L_32 - .L_31)
.L_31:
        /*006c*/ 	.word	0x00000000
        /*0070*/ 	.short	0x0000
        /*0072*/ 	.short	0x0000
        /*0074*/ 	.byte	0x00, 0xf5, 0x21, 0x00


	//----- nvinfo : EIATTR_SPARSE_MMA_MASK
	.align		4
.L_32:
        /*0078*/ 	.byte	0x03, 0x50
        /*007a*/ 	.short	0x0000


	//----- nvinfo : EIATTR_MAXREG_COUNT
	.align		4
        /*007c*/ 	.byte	0x03, 0x1b
        /*007e*/ 	.short	0x00ff


	//----- nvinfo : EIATTR_EXTERNS
	.align		4
        /*0080*/ 	.byte	0x04, 0x0f
        /*0082*/ 	.short	(.L_34 - .L_33)


	//   ....[0]....
	.align		4
.L_33:
        /*0084*/ 	.word	index@(vprintf)


	//----- nvinfo : EIATTR_MERCURY_ISA_VERSION
	.align		4
.L_34:
        /*0088*/ 	.byte	0x03, 0x5f
        /*008a*/ 	.short	0x0101


	//----- nvinfo : EIATTR_VRC_CTA_INIT_COUNT
	.align		4
        /*008c*/ 	.byte	0x02, 0x4a
	.zero		1
	.zero		1


	//----- nvinfo : EIATTR_SYSCALL_OFFSETS
	.align		4
        /*0090*/ 	.byte	0x04, 0x46
        /*0092*/ 	.short	(.L_36 - .L_35)


	//   ....[0]....
.L_35:
        /*0094*/ 	.word	0x00000990


	//----- nvinfo : EIATTR_EXIT_INSTR_OFFSETS
	.align		4
.L_36:
        /*0098*/ 	.byte	0x04, 0x1c
        /*009a*/ 	.short	(.L_38 - .L_37)


	//   ....[0]....
.L_37:
        /*009c*/ 	.word	0x00000080


	//   ....[1]....
        /*00a0*/ 	.word	0x00000b30


	//   ....[2]....
        /*00a4*/ 	.word	0x00001b30


	//----- nvinfo : EIATTR_CRS_STACK_SIZE
	.align		4
.L_38:
        /*00a8*/ 	.byte	0x04, 0x1e
        /*00aa*/ 	.short	(.L_40 - .L_39)
.L_39:
        /*00ac*/ 	.word	0x00000000


	//----- nvinfo : EIATTR_CBANK_PARAM_SIZE
	.align		4
.L_40:
        /*00b0*/ 	.byte	0x03, 0x19
        /*00b2*/ 	.short	0x0028


	//----- nvinfo : EIATTR_PARAM_CBANK
	.align		4
        /*00b4*/ 	.byte	0x04, 0x0a
        /*00b6*/ 	.short	(.L_42 - .L_41)
	.align		4
.L_41:
        /*00b8*/ 	.word	index@(.nv.constant0._Z10cuckooHashPjS_jiijS_)
        /*00bc*/ 	.short	0x0380
        /*00be*/ 	.short	0x0028


	//----- nvinfo : EIATTR_SW_WAR
	.align		4
.L_42:
        /*00c0*/ 	.byte	0x04, 0x36
        /*00c2*/ 	.short	(.L_44 - .L_43)
.L_43:
        /*00c4*/ 	.word	0x00000008
.L_44:


//--------------------- .nv.info._Z10lookupHashPjS_jjS_i --------------------------
	.section	.nv.info._Z10lookupHashPjS_jjS_i,"",@"SHT_CUDA_INFO"
	.sectionflags	@""
	.align	4


	//----- nvinfo : EIATTR_CUDA_API_VERSION
	.align		4
        /*0000*/ 	.byte	0x04, 0x37
        /*0002*/ 	.short	(.L_46 - .L_45)
.L_45:
        /*0004*/ 	.word	0x00000082


	//----- nvinfo : EIATTR_KPARAM_INFO
	.align		4
.L_46:
        /*0008*/ 	.byte	0x04, 0x17
        /*000a*/ 	.short	(.L_48 - .L_47)
.L_47:
        /*000c*/ 	.word	0x00000000
        /*0010*/ 	.short	0x0005
        /*0012*/ 	.short	0x0020
        /*0014*/ 	.byte	0x00, 0xf0, 0x11, 0x00


	//----- nvinfo : EIATTR_KPARAM_INFO
	.align		4
.L_48:
        /*0018*/ 	.byte	0x04, 0x17
        /*001a*/ 	.short	(.L_50 - .L_49)
.L_49:
        /*001c*/ 	.word	0x00000000
        /*0020*/ 	.short	0x0004
        /*0022*/ 	.short	0x0018
        /*0024*/ 	.byte	0x00, 0xf5, 0x21, 0x00


	//----- nvinfo : EIATTR_KPARAM_INFO
	.align		4
.L_50:
        /*0028*/ 	.byte	0x04, 0x17
        /*002a*/ 	.short	(.L_52 - .L_51)
.L_51:
        /*002c*/ 	.word	0x00000000
        /*0030*/ 	.short	0x0003
        /*0032*/ 	.short	0x0014
        /*0034*/ 	.byte	0x00, 0xf0, 0x11, 0x00


	//----- nvinfo : EIATTR_KPARAM_INFO
	.align		4
.L_52:
        /*0038*/ 	.byte	0x04, 0x17
        /*003a*/ 	.short	(.L_54 - .L_53)
.L_53:
        /*003c*/ 	.word	0x00000000
        /*0040*/ 	.short	0x0002
        /*0042*/ 	.short	0x0010
        /*0044*/ 	.byte	0x00, 0xf0, 0x11, 0x00


	//----- nvinfo : EIATTR_KPARAM_INFO
	.align		4
.L_54:
        /*0048*/ 	.byte	0x04, 0x17
        /*004a*/ 	.short	(.L_56 - .L_55)
.L_55:
        /*004c*/ 	.word	0x00000000
        /*0050*/ 	.short	0x0001
        /*0052*/ 	.short	0x0008
        /*0054*/ 	.byte	0x00, 0xf5, 0x21, 0x00


	//----- nvinfo : EIATTR_KPARAM_INFO
	.align		4
.L_56:
        /*0058*/ 	.byte	0x04, 0x17
        /*005a*/ 	.short	(.L_58 - .L_57)
.L_57:
        /*005c*/ 	.word	0x00000000
        /*0060*/ 	.short	0x0000
        /*0062*/ 	.short	0x0000
        /*0064*/ 	.byte	0x00, 0xf5, 0x21, 0x00


	//----- nvinfo : EIATTR_SPARSE_MMA_MASK
	.align		4
.L_58:
        /*0068*/ 	.byte	0x03, 0x50
        /*006a*/ 	.short	0x0000


	//----- nvinfo : EIATTR_MAXREG_COUNT
	.align		4
        /*006c*/ 	.byte	0x03, 0x1b
        /*006e*/ 	.short	0x00ff


	//----- nvinfo : EIATTR_MERCURY_ISA_VERSION
	.align		4
        /*0070*/ 	.byte	0x03, 0x5f
        /*0072*/ 	.short	0x0101


	//----- nvinfo : EIATTR_VRC_CTA_INIT_COUNT
	.align		4
        /*0074*/ 	.byte	0x02, 0x4a
	.zero		1
	.zero		1


	//----- nvinfo : EIATTR_EXIT_INSTR_OFFSETS
	.align		4
        /*0078*/ 	.byte	0x04, 0x1c
        /*007a*/ 	.short	(.L_60 - .L_59)


	//   ....[0]....
.L_59:
        /*007c*/ 	.word	0x00000080


	//   ....[1]....
        /*0080*/ 	.word	0x00000ce0


	//   ....[2]....
        /*0084*/ 	.word	0x00000e40


	//   ....[3]....
        /*0088*/ 	.word	0x00000ee0


	//   ....[4]....
        /*008c*/ 	.word	0x00000f80


	//   ....[5]....
        /*0090*/ 	.word	0x00001020


	//   ....[6]....
        /*0094*/ 	.word	0x000010c0


	//   ....[7]....
        /*0098*/ 	.word	0x00001160


	//   ....[8]....
        /*009c*/ 	.word	0x00001200


	//   ....[9]....
        /*00a0*/ 	.word	0x000012a0


	//   ....[10]....
        /*00a4*/ 	.word	0x00001300


	//----- nvinfo : EIATTR_CRS_STACK_SIZE
	.align		4
.L_60:
        /*00a8*/ 	.byte	0x04, 0x1e
        /*00aa*/ 	.short	(.L_62 - .L_61)
.L_61:
        /*00ac*/ 	.word	0x00000000


	//----- nvinfo : EIATTR_CBANK_PARAM_SIZE
	.align		4
.L_62:
        /*00b0*/ 	.byte	0x03, 0x19
        /*00b2*/ 	.short	0x0024


	//----- nvinfo : EIATTR_PARAM_CBANK
	.align		4
        /*00b4*/ 	.byte	0x04, 0x0a
        /*00b6*/ 	.short	(.L_64 - .L_63)
	.align		4
.L_63:
        /*00b8*/ 	.word	index@(.nv.constant0._Z10lookupHashPjS_jjS_i)
        /*00bc*/ 	.short	0x0380
        /*00be*/ 	.short	0x0024


	//----- nvinfo : EIATTR_SW_WAR
	.align		4
.L_64:
        /*00c0*/ 	.byte	0x04, 0x36
        /*00c2*/ 	.short	(.L_66 - .L_65)
.L_65:
        /*00c4*/ 	.word	0x00000008
.L_66:


//--------------------- .nv.callgraph             --------------------------
	.section	.nv.callgraph,"",@"SHT_CUDA_CALLGRAPH"
	.align	4
	.sectionentsize	8
	.align		4
        /*0000*/ 	.word	0x00000000
	.align		4
        /*0004*/ 	.word	0xffffffff
	.align		4
        /*0008*/ 	.word	index@(_Z10cuckooHashPjS_jiijS_)
	.align		4
        /*000c*/ 	.word	index@(vprintf)
	.align		4
        /*0010*/ 	.word	0x00000000
	.align		4
        /*0014*/ 	.word	0xfffffffe
	.align		4
        /*0018*/ 	.word	0x00000000
	.align		4
        /*001c*/ 	.word	0xfffffffd
	.align		4
        /*0020*/ 	.word	0x00000000
	.align		4
        /*0024*/ 	.word	0xfffffffc


//--------------------- .nv.constant4             --------------------------
	.section	.nv.constant4,"a",@progbits
	.align	8
	.align		8
.nv.constant4:
        /*0000*/ 	.dword	vprintf
	.align		8
        /*0008*/ 	.dword	$str


//--------------------- .text._Z10cuckooHashPjS_jiijS_ --------------------------
	.section	.text._Z10cuckooHashPjS_jiijS_,"ax",@progbits
	.align	128
        .global         _Z10cuckooHashPjS_jiijS_
        .type           _Z10cuckooHashPjS_jiijS_,@function
        .size           _Z10cuckooHashPjS_jiijS_,(.L_x_41 - _Z10cuckooHashPjS_jiijS_)
        .other          _Z10cuckooHashPjS_jiijS_,@"STO_CUDA_ENTRY STV_DEFAULT"
_Z10cuckooHashPjS_jiijS_:
.text._Z10cuckooHashPjS_jiijS_:
[----:B------:R-:W0:Y:S01]  /*0000*/  LDC R1, c[0x0][0x37c] ;  /* 0x0000df00ff017b82 */ /* 0x000e220000000800 */
[----:B------:R-:W1:Y:S01]  /*0010*/  S2R R3, SR_CTAID.X ;  /* 0x0000000000037919 */ /* 0x000e620000002500 */
[----:B------:R-:W1:Y:S01]  /*0020*/  LDCU UR4, c[0x0][0x360] ;  /* 0x00006c00ff0477ac */ /* 0x000e620008000800 */
[----:B0-----:R-:W-:Y:S01]  /*0030*/  VIADD R1, R1, 0xfffffff0 ;  /* 0xfffffff001017836 */ /* 0x001fe20000000000 */
[----:B------:R-:W1:Y:S01]  /*0040*/  S2R R0, SR_TID.X ;  /* 0x0000000000007919 */ /* 0x000e620000002100 */
[----:B------:R-:W0:Y:S01]  /*0050*/  LDCU UR5, c[0x0][0x390] ;  /* 0x00007200ff0577ac */ /* 0x000e220008000800 */
[----:B-1----:R-:W-:-:S05]  /*0060*/  IMAD R3, R3, UR4, R0 ;  /* 0x0000000403037c24 */ /* 0x002fca000f8e0200 */
[----:B0-----:R-:W-:-:S13]  /*0070*/  ISETP.GE.U32.AND P0, PT, R3, UR5, PT ;  /* 0x0000000503007c0c */ /* 0x001fda000bf06070 */
[----:B------:R-:W-:Y:S05]  /*0080*/  @P0 EXIT ;  /* 0x000000000000094d */ /* 0x000fea0003800000 */
[----:B------:R-:W0:Y:S01]  /*0090*/  LDC.64 R18, c[0x0][0x388] ;  /* 0x0000e200ff127b82 */ /* 0x000e220000000a00 */
[----:B------:R-:W1:Y:S01]  /*00a0*/  LDCU.64 UR36, c[0x0][0x358] ;  /* 0x00006b00ff2477ac */ /* 0x000e620008000a00 */
[----:B------:R-:W2:Y:S01]  /*00b0*/  LDCU.64 UR38, c[0x0][0x398] ;  /* 0x00007300ff2677ac */ /* 0x000ea20008000a00 */
[----:B------:R-:W3:Y:S01]  /*00c0*/  LDCU UR4, c[0x0][0x394] ;  /* 0x00007280ff0477ac */ /* 0x000ee20008000800 */
[----:B------:R-:W4:Y:S01]  /*00d0*/  LDCU UR40, c[0x0][0x39c] ;  /* 0x00007380ff2877ac */ /* 0x000f220008000800 */
[----:B0-----:R-:W-:-:S06]  /*00e0*/  IMAD.WIDE R18, R3, 0x4, R18 ;  /* 0x0000000403127825 */ /* 0x001fcc00078e0212 */
[----:B-1----:R-:W5:Y:S01]  /*00f0*/  LDG.E R18, desc[UR36][R18.64] ;  /* 0x0000002412127981 */ /* 0x002f62000c1e1900 */
[----:B--2---:R-:W0:Y:S01]  /*0100*/  I2F.U32.RP R4, UR39 ;  /* 0x0000002700047d06 */ /* 0x004e220008209000 */
[----:B------:R-:W-:Y:S01]  /*0110*/  ISETP.NE.U32.AND P1, PT, RZ, UR39, PT ;  /* 0x00000027ff007c0c */ /* 0x000fe2000bf25070 */
[----:B------:R-:W-:Y:S01]  /*0120*/  UISETP.LT.U32.AND UP0, UPT, UR38, 0x1, UPT ;  /* 0x000000012600788c */ /* 0x000fe2000bf01070 */
[----:B------:R-:W-:Y:S01]  /*0130*/  IADD3 R16, PT, PT, R1, 0x8, RZ ;  /* 0x0000000801107810 */ /* 0x000fe20007ffe0ff */
[----:B------:R-:W-:-:S04]  /*0140*/  IMAD.MOV.U32 R17, RZ, RZ, RZ ;  /* 0x000000ffff117224 */ /* 0x000fc800078e00ff */
[----:B0-----:R-:W0:Y:S01]  /*0150*/  MUFU.RCP R4, R4 ;  /* 0x0000000400047308 */ /* 0x001e220000001000 */
[----:B-----5:R-:W-:-:S04]  /*0160*/  IMAD R0, R18, 0x1000, R18 ;  /* 0x0000100012007824 */ /* 0x020fc800078e0212 */
[----:B------:R-:W-:-:S05]  /*0170*/  VIADD R0, R0, 0x7ed55d16 ;  /* 0x7ed55d1600007836 */ /* 0x000fca0000000000 */
[----:B------:R-:W-:-:S04]  /*0180*/  SHF.R.U32.HI R3, RZ, 0x13, R0 ;  /* 0x00000013ff037819 */ /* 0x000fc80000011600 */
[----:B------:R-:W-:Y:S02]  /*0190*/  LOP3.LUT R0, R0, R3, RZ, 0x3c, !PT ;  /* 0x0000000300007212 */ /* 0x000fe400078e3cff */
[----:B0-----:R-:W-:-:S03]  /*01a0*/  IADD3 R3, PT, PT, R4, 0xffffffe, RZ ;  /* 0x0ffffffe04037810 */ /* 0x001fc60007ffe0ff */
[C---:B------:R-:W-:Y:S01]  /*01b0*/  IMAD.SHL.U32 R2, R0.reuse, 0x20, RZ ;  /* 0x0000002000027824 */ /* 0x040fe200078e00ff */
[----:B------:R-:W-:Y:S02]  /*01c0*/  LOP3.LUT R0, R0, 0xc761c23c, RZ, 0x3c, !PT ;  /* 0xc761c23c00007812 */ /* 0x000fe400078e3cff */
[----:B------:R-:W0:Y:S02]  /*01d0*/  F2I.FTZ.U32.TRUNC.NTZ R3, R3 ;  /* 0x0000000300037305 */ /* 0x000e24000021f000 */
[----:B------:R-:W-:-:S05]  /*01e0*/  LOP3.LUT R5, R2, 0xec384780, RZ, 0x3c, !PT ;  /* 0xec38478002057812 */ /* 0x000fca00078e3cff */
[----:B------:R-:W-:-:S04]  /*01f0*/  IMAD.IADD R0, R0, 0x1, R5 ;  /* 0x0000000100007824 */ /* 0x000fc800078e0205 */
[C---:B------:R-:W-:Y:S01]  /*0200*/  VIADD R2, R0.reuse, 0xe9f8cc1d ;  /* 0xe9f8cc1d00027836 */ /* 0x040fe20000000000 */
[----:B------:R-:W-:Y:S02]  /*0210*/  LEA R5, R0, 0xaccf6200, 0x9 ;  /* 0xaccf620000057811 */ /* 0x000fe400078e48ff */
[----:B0-----:R-:W-:Y:S02]  /*0220*/  IADD3 R7, PT, PT, RZ, -R3, RZ ;  /* 0x80000003ff077210 */ /* 0x001fe40007ffe0ff */
[----:B------:R-:W-:-:S03]  /*0230*/  LOP3.LUT R2, R2, R5, RZ, 0x3c, !PT ;  /* 0x0000000502027212 */ /* 0x000fc600078e3cff */
[----:B------:R-:W-:Y:S02]  /*0240*/  IMAD R7, R7, UR39, RZ ;  /* 0x0000002707077c24 */ /* 0x000fe4000f8e02ff */
[----:B------:R-:W-:-:S04]  /*0250*/  IMAD R2, R2, 0x8, R2 ;  /* 0x0000000802027824 */ /* 0x000fc800078e0202 */
[----:B------:R-:W-:Y:S02]  /*0260*/  VIADD R0, R2, 0xfd7046c5 ;  /* 0xfd7046c502007836 */ /* 0x000fe40000000000 */
[----:B------:R-:W-:-:S03]  /*0270*/  IMAD.MOV.U32 R2, RZ, RZ, RZ ;  /* 0x000000ffff027224 */ /* 0x000fc600078e00ff */
[----:B------:R-:W-:Y:S01]  /*0280*/  SHF.R.U32.HI R5, RZ, 0x10, R0 ;  /* 0x00000010ff057819 */ /* 0x000fe20000011600 */
[----:B------:R-:W-:-:S03]  /*0290*/  IMAD.HI.U32 R3, R3, R7, R2 ;  /* 0x0000000703037227 */ /* 0x000fc600078e0002 */
[----:B------:R-:W-:Y:S01]  /*02a0*/  LOP3.LUT R0, R0, 0xb55a4f09, R5, 0x96, !PT ;  /* 0xb55a4f0900007812 */ /* 0x000fe200078e9605 */
[----:B------:R-:W-:-:S04]  /*02b0*/  IMAD.MOV.U32 R2, RZ, RZ, R1 ;  /* 0x000000ffff027224 */ /* 0x000fc800078e0001 */
[----:B------:R-:W-:-:S05]  /*02c0*/  IMAD.HI.U32 R3, R3, R0, RZ ;  /* 0x0000000003037227 */ /* 0x000fca00078e00ff */
[----:B------:R-:W-:-:S05]  /*02d0*/  IADD3 R3, PT, PT, -R3, RZ, RZ ;  /* 0x000000ff03037210 */ /* 0x000fca0007ffe1ff */
[----:B------:R-:W-:-:S05]  /*02e0*/  IMAD R0, R3, UR39, R0 ;  /* 0x0000002703007c24 */ /* 0x000fca000f8e0200 */
[----:B------:R-:W-:-:S13]  /*02f0*/  ISETP.GE.U32.AND P0, PT, R0, UR39, PT ;  /* 0x0000002700007c0c */ /* 0x000fda000bf06070 */
[----:B------:R-:W-:-:S05]  /*0300*/  @P0 VIADD R0, R0, -UR39 ;  /* 0x8000002700000c36 */ /* 0x000fca0008000000 */
[----:B------:R-:W-:-:S13]  /*0310*/  ISETP.GE.U32.AND P0, PT, R0, UR39, PT ;  /* 0x0000002700007c0c */ /* 0x000fda000bf06070 */
[----:B------:R-:W-:Y:S01]  /*0320*/  @P0 VIADD R0, R0, -UR39 ;  /* 0x8000002700000c36 */ /* 0x000fe20008000000 */
[----:B------:R-:W-:Y:S01]  /*0330*/  @!P1 LOP3.LUT R0, RZ, UR39, RZ, 0x33, !PT ;  /* 0x00000027ff009c12 */ /* 0x000fe2000f8e33ff */
[----:B------:R-:W-:Y:S02]  /*0340*/  USEL UR39, UR38, 0x1, !UP0 ;  /* 0x0000000126277887 */ /* 0x000fe4000c000000 */
[----:B---3--:R-:W-:Y:S02]  /*0350*/  UIMAD UR38, UR38, UR4, URZ ;  /* 0x00000004262672a4 */ /* 0x008fe4000f8e02ff */
[----:B------:R0:W-:Y:S01]  /*0360*/  STL [R1], R0 ;  /* 0x0000000001007387 */ /* 0x0001e20000100800 */
[----:B------:R-:W-:Y:S02]  /*0370*/  ULOP3.LUT UR41, UR39, 0xfffffffc, URZ, 0xc0, !UPT ;  /* 0xfffffffc27297892 */ /* 0x000fe4000f8ec0ff */
[----:B------:R-:W-:Y:S02]  /*0380*/  ULOP3.LUT UR39, UR39, 0x3, URZ, 0xc0, !UPT ;  /* 0x0000000327277892 */ /* 0x000fe4000f8ec0ff */
[----:B----4-:R-:W-:-:S12]  /*0390*/  UIADD3 UR42, UPT, UPT, -UR41, URZ, URZ ;  /* 0x000000ff292a7290 */ /* 0x010fd8000fffe1ff */
.L_x_23:
[----:B------:R-:W-:Y:S01]  /*03a0*/  ISETP.NE.AND P0, PT, R17, UR38, PT ;  /* 0x0000002611007c0c */ /* 0x000fe2000bf05270 */
[----:B------:R-:W-:Y:S05]  /*03b0*/  YIELD ;  /* 0x0000000000007946 */ /* 0x000fea0003800000 */
[----:B------:R-:W-:Y:S07]  /*03c0*/  BSSY B6, `(.L_x_0) ;  /* 0x000005e000067945 */ /* 0x000fee0003800000 */
[----:B0-----:R-:W-:Y:S05]  /*03d0*/  @P0 BRA `(.L_x_1) ;  /* 0x0000000400700947 */ /* 0x001fea0003800000 */
[----:B0-----:R-:W-:-:S07]  /*03e0*/  MOV R0, 0x400 ;  /* 0x0000040000007802 */ /* 0x001fce0000000f00 */
[----:B------:R-:W-:Y:S05]  /*03f0*/  CALL.REL.NOINC `($_Z10cuckooHashPjS_jiijS_$__internal_accurate_pow) ;  /* 0x0000001400d07944 */ /* 0x000fea0003c00000 */
[----:B------:R-:W-:Y:S01]  /*0400*/  IMAD.MOV.U32 R3, RZ, RZ, 0x21 ;  /* 0x00000021ff037424 */ /* 0x000fe200078e00ff */
[----:B------:R-:W0:Y:S01]  /*0410*/  F2I.U32.F64.TRUNC R6, R6 ;  /* 0x0000000600067311 */ /* 0x000e22000030d000 */
[----:B------:R-:W1:Y:S01]  /*0420*/  LDC.64 R4, c[0x0][0x3a0] ;  /* 0x0000e800ff047b82 */ /* 0x000e620000000a00 */
[----:B------:R-:W-:Y:S01]  /*0430*/  BSSY B0, `(.L_x_2) ;  /* 0x000004e000007945 */ /* 0x000fe20003800000 */
[----:B------:R-:W-:Y:S02]  /*0440*/  IMAD R0, R18, R3, 0x57 ;  /* 0x0000005712007424 */ /* 0x000fe400078e0203 */
[----:B------:R-:W-:Y:S02]  /*0450*/  IMAD.MOV.U32 R9, RZ, RZ, R18 ;  /* 0x000000ffff097224 */ /* 0x000fe400078e0012 */
[----:B------:R-:W-:-:S05]  /*0460*/  IMAD.HI.U32 R3, R0, -0x6cd7384d, RZ ;  /* 0x9328c7b300037827 */ /* 0x000fca00078e00ff */
[----:B------:R-:W-:Y:S01]  /*0470*/  SHF.R.U32.HI R3, RZ, 0x1a, R3 ;  /* 0x0000001aff037819 */ /* 0x000fe20000011603 */
[----:B0-----:R-:W-:-:S04]  /*0480*/  VIADD R8, R6, 0xffffffff ;  /* 0xffffffff06087836 */ /* 0x001fc80000000000 */
[----:B------:R-:W-:Y:S02]  /*0490*/  IMAD R3, R3, -0x6f55cb5, R0 ;  /* 0xf90aa34b03037824 */ /* 0x000fe400078e0200 */
[----:B------:R-:W-:-:S03]  /*04a0*/  HFMA2 R0, -RZ, RZ, 0, 0 ;  /* 0x00000000ff007431 */ /* 0x000fc600000001ff */
[----:B------:R-:W-:Y:S01]  /*04b0*/  LOP3.LUT R8, R8, R3, RZ, 0xc0, !PT ;  /* 0x0000000308087212 */ /* 0x000fe200078ec0ff */
[----:B------:R-:W-:-:S07]  /*04c0*/  VIADD R3, R6, 0xfffffffe ;  /* 0xfffffffe06037836 */ /* 0x000fce0000000000 */
.L_x_3:
[----:B-1----:R-:W-:Y:S01]  /*04d0*/  IMAD.WIDE.U32 R6, R8, 0x4, R4 ;  /* 0x0000000408067825 */ /* 0x002fe200078e0004 */
[----:B------:R-:W-:Y:S05]  /*04e0*/  YIELD ;  /* 0x0000000000007946 */ /* 0x000fea0003800000 */
[----:B------:R-:W2:Y:S02]  /*04f0*/  ATOMG.E.EXCH.STRONG.GPU PT, R9, desc[UR36][R6.64], R9 ;  /* 0x80000009060979a8 */ /* 0x000ea4000c1ef124 */
[----:B--2---:R-:W-:-:S13]  /*0500*/  ISETP.NE.AND P0, PT, R9, RZ, PT ;  /* 0x000000ff0900720c */ /* 0x004fda0003f05270 */
[----:B------:R-:W-:Y:S05]  /*0510*/  @!P0 BREAK B0 ;  /* 0x0000000000008942 */ /* 0x000fea0003800000 */
[----:B------:R-:W-:Y:S05]  /*0520*/  @!P0 BRA `(.L_x_1) ;  /* 0x00000004001c8947 */ /* 0x000fea0003800000 */
[C---:B------:R-:W-:Y:S01]  /*0530*/  ISETP.NE.AND P0, PT, R8.reuse, R3, PT ;  /* 0x000000030800720c */ /* 0x040fe20003f05270 */
[----:B------:R-:W-:-:S05]  /*0540*/  VIADD R8, R8, 0x1 ;  /* 0x0000000108087836 */ /* 0x000fca0000000000 */
[----:B------:R-:W-:-:S05]  /*0550*/  SEL R8, R8, RZ, P0 ;  /* 0x000000ff08087207 */ /* 0x000fca0000000000 */
[----:B------:R-:W-:-:S05]  /*0560*/  IMAD.WIDE.U32 R6, R8, 0x4, R4 ;  /* 0x0000000408067825 */ /* 0x000fca00078e0004 */
[----:B------:R-:W2:Y:S02]  /*0570*/  ATOMG.E.EXCH.STRONG.GPU PT, R9, desc[UR36][R6.64], R9 ;  /* 0x80000009060979a8 */ /* 0x000ea4000c1ef124 */
[----:B--2---:R-:W-:-:S13]  /*0580*/  ISETP.NE.AND P0, PT, R9, RZ, PT ;  /* 0x000000ff0900720c */ /* 0x004fda0003f05270 */
[----:B------:R-:W-:Y:S05]  /*0590*/  @!P0 BREAK B0 ;  /* 0x0000000000008942 */ /* 0x000fea0003800000 */
[----:B------:R-:W-:Y:S05]  /*05a0*/  @!P0 BRA `(.L_x_1) ;  /* 0x0000000000fc8947 */ /* 0x000fea0003800000 */
[C---:B------:R-:W-:Y:S02]  /*05b0*/  ISETP.NE.AND P0, PT, R8.reuse, R3, PT ;  /* 0x000000030800720c */ /* 0x040fe40003f05270 */
[----:B------:R-:W-:-:S04]  /*05c0*/  IADD3 R6, PT, PT, R8, 0x1, RZ ;  /* 0x0000000108067810 */ /* 0x000fc80007ffe0ff */
[----:B------:R-:W-:-:S05]  /*05d0*/  SEL R8, R6, RZ, P0 ;  /* 0x000000ff06087207 */ /* 0x000fca0000000000 */
[----:B------:R-:W-:-:S05]  /*05e0*/  IMAD.WIDE.U32 R6, R8, 0x4, R4 ;  /* 0x0000000408067825 */ /* 0x000fca00078e0004 */
[----:B------:R-:W2:Y:S02]  /*05f0*/  ATOMG.E.EXCH.STRONG.GPU PT, R9, desc[UR36][R6.64], R9 ;  /* 0x80000009060979a8 */ /* 0x000ea4000c1ef124 */
[----:B--2---:R-:W-:-:S13]  /*0600*/  ISETP.NE.AND P0, PT, R9, RZ, PT ;  /* 0x000000ff0900720c */ /* 0x004fda0003f05270 */
[----:B------:R-:W-:Y:S05]  /*0610*/  @!P0 BREAK B0 ;  /* 0x0000000000008942 */ /* 0x000fea0003800000 */
[----:B------:R-:W-:Y:S05]  /*0620*/  @!P0 BRA `(.L_x_1) ;  /* 0x0000000000dc8947 */ /* 0x000fea0003800000 */
[C---:B------:R-:W-:Y:S01]  /*0630*/  VIADD R6, R8.reuse, 0x1 ;  /* 0x0000000108067836 */ /* 0x040fe20000000000 */
[----:B------:R-:W-:-:S04]  /*0640*/  ISETP.NE.AND P0, PT, R8, R3, PT ;  /* 0x000000030800720c */ /* 0x000fc80003f05270 */
        /* <DEDUP_REMOVED lines=38> */
[----:B------:R-:W-:Y:S01]  /*08b0*/  VIADD R0, R0, 0x8 ;  /* 0x0000000800007836 */ /* 0x000fe20000000000 */
[C---:B------:R-:W-:Y:S01]  /*08c0*/  ISETP.NE.AND P0, PT, R8.reuse, R3, PT ;  /* 0x000000030800720c */ /* 0x040fe20003f05270 */
[----:B------:R-:W-:-:S03]  /*08d0*/  VIADD R8, R8, 0x1 ;  /* 0x0000000108087836 */ /* 0x000fc60000000000 */
[----:B------:R-:W-:Y:S02]  /*08e0*/  ISETP.NE.AND P1, PT, R0, 0xc8, PT ;  /* 0x000000c80000780c */ /* 0x000fe40003f25270 */
[----:B------:R-:W-:-:S11]  /*08f0*/  SEL R8, R8, RZ, P0 ;  /* 0x000000ff08087207 */ /* 0x000fd60000000000 */
[----:B------:R-:W-:Y:S05]  /*0900*/  @P1 BRA `(.L_x_3) ;  /* 0xfffffff800f01947 */ /* 0x000fea000383ffff */
[----:B------:R-:W-:Y:S05]  /*0910*/  BSYNC B0 ;  /* 0x0000000000007941 */ /* 0x000fea0003800000 */
.L_x_2:
[----:B------:R-:W-:Y:S01]  /*0920*/  MOV R0, 0x0 ;  /* 0x0000000000007802 */ /* 0x000fe20000000f00 */
[----:B------:R-:W0:Y:S01]  /*0930*/  LDCU.64 UR4, c[0x4][0x8] ;  /* 0x01000100ff0477ac */ /* 0x000e220008000a00 */
[----:B------:R-:W-:Y:S02]  /*0940*/  CS2R R6, SRZ ;  /* 0x0000000000067805 */ /* 0x000fe4000001ff00 */
[----:B------:R1:W2:Y:S01]  /*0950*/  LDC.64 R8, c[0x4][R0] ;  /* 0x0100000000087b82 */ /* 0x0002a20000000a00 */
[----:B0-----:R-:W-:Y:S01]  /*0960*/  MOV R4, UR4 ;  /* 0x0000000400047c02 */ /* 0x001fe20008000f00 */
[----:B-1----:R-:W-:-:S07]  /*0970*/  IMAD.U32 R5, RZ, RZ, UR5 ;  /* 0x00000005ff057e24 */ /* 0x002fce000f8e00ff */
[----:B------:R-:W-:-:S07]  /*0980*/  LEPC R20, `(.L_x_1) ;  /* 0x000000001014794e */ /* 0x000fce0000000000 */
[----:B--2---:R-:W-:Y:S05]  /*0990*/  CALL.ABS.NOINC R8 ;  /* 0x0000000008007343 */ /* 0x004fea0003c00000 */
.L_x_1:
[----:B------:R-:W-:Y:S05]  /*09a0*/  BSYNC B6 ;  /* 0x0000000000067941 */ /* 0x000fea0003800000 */
.L_x_0:
[----:B0-----:R-:W0:Y:S02]  /*09b0*/  LDC R0, c[0x0][0x398] ;  /* 0x0000e600ff007b82 */ /* 0x001e240000000800 */
[----:B0-----:R-:W0:Y:S01]  /*09c0*/  I2F.U32.RP R3, R0 ;  /* 0x0000000000037306 */ /* 0x001e220000209000 */
[----:B------:R-:W-:-:S07]  /*09d0*/  ISETP.NE.U32.AND P1, PT, R0, RZ, PT ;  /* 0x000000ff0000720c */ /* 0x000fce0003f25070 */
[----:B0-----:R-:W0:Y:S02]  /*09e0*/  MUFU.RCP R3, R3 ;  /* 0x0000000300037308 */ /* 0x001e240000001000 */
[----:B0-----:R-:W-:-:S06]  /*09f0*/  VIADD R4, R3, 0xffffffe ;  /* 0x0ffffffe03047836 */ /* 0x001fcc0000000000 */
[----:B------:R0:W1:Y:S02]  /*0a00*/  F2I.FTZ.U32.TRUNC.NTZ R5, R4 ;  /* 0x0000000400057305 */ /* 0x000064000021f000 */
[----:B0-----:R-:W-:Y:S02]  /*0a10*/  HFMA2 R4, -RZ, RZ, 0, 0 ;  /* 0x00000000ff047431 */ /* 0x001fe400000001ff */
[----:B-1----:R-:W-:-:S04]  /*0a20*/  IMAD.MOV R7, RZ, RZ, -R5 ;  /* 0x000000ffff077224 */ /* 0x002fc800078e0a05 */
[----:B------:R-:W-:-:S04]  /*0a30*/  IMAD R7, R7, R0, RZ ;  /* 0x0000000007077224 */ /* 0x000fc800078e02ff */
[----:B------:R-:W-:-:S06]  /*0a40*/  IMAD.HI.U32 R6, R5, R7, R4 ;  /* 0x0000000705067227 */ /* 0x000fcc00078e0004 */
[----:B------:R-:W-:-:S04]  /*0a50*/  IMAD.HI.U32 R6, R6, R17, RZ ;  /* 0x0000001106067227 */ /* 0x000fc800078e00ff */
[----:B------:R-:W-:-:S04]  /*0a60*/  IMAD.MOV R6, RZ, RZ, -R6 ;  /* 0x000000ffff067224 */ /* 0x000fc800078e0a06 */
[----:B------:R-:W-:-:S05]  /*0a70*/  IMAD R5, R0, R6, R17 ;  /* 0x0000000600057224 */ /* 0x000fca00078e0211 */
[----:B------:R-:W-:-:S13]  /*0a80*/  ISETP.GE.U32.AND P0, PT, R5, R0, PT ;  /* 0x000000000500720c */ /* 0x000fda0003f06070 */
[----:B------:R-:W-:-:S05]  /*0a90*/  @P0 IMAD.IADD R5, R5, 0x1, -R0 ;  /* 0x0000000105050824 */ /* 0x000fca00078e0a00 */
[----:B------:R-:W-:-:S13]  /*0aa0*/  ISETP.GE.U32.AND P0, PT, R5, R0, PT ;  /* 0x000000000500720c */ /* 0x000fda0003f06070 */
[-C--:B------:R-:W-:Y:S02]  /*0ab0*/  @P0 IADD3 R5, PT, PT, R5, -R0.reuse, RZ ;  /* 0x8000000005050210 */ /* 0x080fe40007ffe0ff */
[----:B------:R-:W-:-:S05]  /*0ac0*/  @!P1 LOP3.LUT R5, RZ, R0, RZ, 0x33, !PT ;  /* 0x00000000ff059212 */ /* 0x000fca00078e33ff */
[----:B------:R-:W-:Y:S02]  /*0ad0*/  IMAD R3, R5, 0x4, R2 ;  /* 0x0000000405037824 */ /* 0x000fe400078e0202 */
[----:B------:R-:W0:Y:S04]  /*0ae0*/  LDC.64 R4, c[0x0][0x380] ;  /* 0x0000e000ff047b82 */ /* 0x000e280000000a00 */
[----:B------:R-:W0:Y:S02]  /*0af0*/  LDL R3, [R3] ;  /* 0x0000000003037983 */ /* 0x000e240000100800 */
[----:B0-----:R-:W-:-:S05]  /*0b00*/  IMAD.WIDE.U32 R4, R3, 0x4, R4 ;  /* 0x0000000403047825 */ /* 0x001fca00078e0004 */
[----:B------:R-:W2:Y:S02]  /*0b10*/  ATOMG.E.EXCH.STRONG.GPU PT, R18, desc[UR36][R4.64], R18 ;  /* 0x80000012041279a8 */ /* 0x000ea4000c1ef124 */
[----:B--2---:R-:W-:-:S13]  /*0b20*/  ISETP.NE.AND P0, PT, R18, RZ, PT ;  /* 0x000000ff1200720c */ /* 0x004fda0003f05270 */
[----:B------:R-:W-:Y:S05]  /*0b30*/  @!P0 EXIT ;  /* 0x000000000000894d */ /* 0x000fea0003800000 */
[----:B------:R-:W-:Y:S01]  /*0b40*/  IMAD R3, R18, 0x1000, R18 ;  /* 0x0000100012037824 */ /* 0x000fe200078e0212 */
[----:B------:R-:W-:-:S04]  /*0b50*/  ISETP.GE.U32.AND P0, PT, R0, 0x4, PT ;  /* 0x000000040000780c */ /* 0x000fc80003f06070 */
[----:B------:R-:W-:Y:S02]  /*0b60*/  IADD3 R4, PT, PT, R3, 0x7ed55d16, RZ ;  /* 0x7ed55d1603047810 */ /* 0x000fe40007ffe0ff */
[----:B------:R-:W-:Y:S02]  /*0b70*/  SHF.R.U32.HI R3, RZ, 0x10, R18 ;  /* 0x00000010ff037819 */ /* 0x000fe40000011612 */
[----:B------:R-:W-:Y:S02]  /*0b80*/  SHF.R.U32.HI R5, RZ, 0x13, R4 ;  /* 0x00000013ff057819 */ /* 0x000fe40000011604 */
[----:B------:R-:W-:Y:S02]  /*0b90*/  LOP3.LUT R3, R18, R3, RZ, 0x3c, !PT ;  /* 0x0000000312037212 */ /* 0x000fe400078e3cff */
[----:B------:R-:W-:-:S03]  /*0ba0*/  LOP3.LUT R5, R4, R5, RZ, 0x3c, !PT ;  /* 0x0000000504057212 */ /* 0x000fc600078e3cff */
[C---:B------:R-:W-:Y:S01]  /*0bb0*/  IMAD.SHL.U32 R4, R3.reuse, 0x8, RZ ;  /* 0x0000000803047824 */ /* 0x040fe200078e00ff */
[----:B------:R-:W-:Y:S01]  /*0bc0*/  LOP3.LUT R3, R3, 0x3d, RZ, 0x3c, !PT ;  /* 0x0000003d03037812 */ /* 0x000fe200078e3cff */
[C---:B------:R-:W-:Y:S01]  /*0bd0*/  IMAD.SHL.U32 R6, R5.reuse, 0x20, RZ ;  /* 0x0000002005067824 */ /* 0x040fe200078e00ff */
[----:B------:R-:W-:Y:S02]  /*0be0*/  LOP3.LUT R5, R5, 0xc761c23c, RZ, 0x3c, !PT ;  /* 0xc761c23c05057812 */ /* 0x000fe400078e3cff */
[----:B------:R-:W-:Y:S02]  /*0bf0*/  LOP3.LUT R4, R4, 0x1e8, RZ, 0x3c, !PT ;  /* 0x000001e804047812 */ /* 0x000fe400078e3cff */
[----:B------:R-:W-:-:S03]  /*0c00*/  LOP3.LUT R6, R6, 0xec384780, RZ, 0x3c, !PT ;  /* 0xec38478006067812 */ /* 0x000fc600078e3cff */
[----:B------:R-:W-:Y:S01]  /*0c10*/  IMAD.IADD R4, R3, 0x1, R4 ;  /* 0x0000000103047824 */ /* 0x000fe200078e0204 */
[----:B------:R-:W-:Y:S01]  /*0c20*/  IADD3 R5, PT, PT, R5, R6, RZ ;  /* 0x0000000605057210 */ /* 0x000fe20007ffe0ff */
[----:B------:R-:W-:-:S03]  /*0c30*/  IMAD.MOV.U32 R3, RZ, RZ, 0x42 ;  /* 0x00000042ff037424 */ /* 0x000fc600078e00ff */
[C---:B------:R-:W-:Y:S01]  /*0c40*/  IADD3 R6, PT, PT, R5.reuse, -0x160733e3, RZ ;  /* 0xe9f8cc1d05067810 */ /* 0x040fe20007ffe0ff */
[----:B------:R-:W-:Y:S01]  /*0c50*/  IMAD R3, R18, R3, 0x20 ;  /* 0x0000002012037424 */ /* 0x000fe200078e0203 */
[----:B------:R-:W-:Y:S02]  /*0c60*/  LEA R7, R5, 0xaccf6200, 0x9 ;  /* 0xaccf620005077811 */ /* 0x000fe400078e48ff */
[----:B------:R-:W-:Y:S02]  /*0c70*/  SHF.R.U32.HI R5, RZ, 0x4, R4 ;  /* 0x00000004ff057819 */ /* 0x000fe40000011604 */
[----:B------:R-:W-:Y:S02]  /*0c80*/  LOP3.LUT R6, R6, R7, RZ, 0x3c, !PT ;  /* 0x0000000706067212 */ /* 0x000fe400078e3cff */
[----:B------:R-:W-:Y:S01]  /*0c90*/  LOP3.LUT R5, R5, R4, RZ, 0x3c, !PT ;  /* 0x0000000405057212 */ /* 0x000fe200078e3cff */
[----:B------:R-:W-:-:S04]  /*0ca0*/  IMAD.HI.U32 R4, R3, -0x5185a9, RZ ;  /* 0xffae7a5703047827 */ /* 0x000fc800078e00ff */
[----:B------:R-:W-:Y:S01]  /*0cb0*/  IMAD R6, R6, 0x8, R6 ;  /* 0x0000000806067824 */ /* 0x000fe200078e0206 */
[----:B------:R-:W-:Y:S01]  /*0cc0*/  SHF.R.U32.HI R4, RZ, 0x1d, R4 ;  /* 0x0000001dff047819 */ /* 0x000fe20000011604 */
[----:B------:R-:W-:Y:S02]  /*0cd0*/  IMAD R5, R5, 0x27d4eb2d, RZ ;  /* 0x27d4eb2d05057824 */ /* 0x000fe400078e02ff */
[----:B------:R-:W-:Y:S02]  /*0ce0*/  VIADD R7, R6, 0xfd7046c5 ;  /* 0xfd7046c506077836 */ /* 0x000fe40000000000 */
[----:B------:R-:W-:Y:S01]  /*0cf0*/  IMAD R0, R4, -0x200a33f5, R3 ;  /* 0xdff5cc0b04007824 */ /* 0x000fe200078e0203 */
[----:B------:R-:W-:Y:S02]  /*0d00*/  SHF.R.U32.HI R6, RZ, 0xf, R5 ;  /* 0x0000000fff067819 */ /* 0x000fe40000011605 */
[----:B------:R-:W-:Y:S02]  /*0d10*/  SHF.R.U32.HI R8, RZ, 0x10, R7 ;  /* 0x00000010ff087819 */ /* 0x000fe40000011607 */
[----:B------:R-:W-:-:S02]  /*0d20*/  LOP3.LUT R3, R6, R5, RZ, 0x3c, !PT ;  /* 0x0000000506037212 */ /* 0x000fc400078e3cff */
[----:B------:R-:W-:Y:S02]  /*0d30*/  LOP3.LUT R4, R7, 0xb55a4f09, R8, 0x96, !PT ;  /* 0xb55a4f0907047812 */ /* 0x000fe400078e9608 */
[----:B------:R-:W-:Y:S01]  /*0d40*/  MOV R7, RZ ;  /* 0x000000ff00077202 */ /* 0x000fe20000000f00 */
[----:B------:R-:W-:Y:S06]  /*0d50*/  @!P0 BRA `(.L_x_4) ;  /* 0x00000004003c8947 */ /* 0x000fec0003800000 */
[----:B------:R-:W-:Y:S01]  /*0d60*/  BSSY.RECONVERGENT B0, `(.L_x_5) ;  /* 0x000004d000007945 */ /* 0x000fe20003800200 */
[----:B------:R-:W-:Y:S01]  /*0d70*/  IMAD.MOV.U32 R5, RZ, RZ, RZ ;  /* 0x000000ffff057224 */ /* 0x000fe200078e00ff */
[----:B------:R-:W-:Y:S01]  /*0d80*/  MOV R7, UR42 ;  /* 0x0000002a00077c02 */ /* 0x000fe20008000f00 */
[----:B------:R-:W-:-:S07]  /*0d90*/  IMAD.MOV.U32 R6, RZ, RZ, R16 ;  /* 0x000000ffff067224 */ /* 0x000fce00078e0010 */
.L_x_12:
[----:B------:R-:W-:Y:S01]  /*0da0*/  ISETP.NE.AND P0, PT, R5, RZ, PT ;  /* 0x000000ff0500720c */ /* 0x000fe20003f05270 */
[----:B------:R-:W-:Y:S01]  /*0db0*/  BSSY.RECONVERGENT B1, `(.L_x_6) ;  /* 0x0000014000017945 */ /* 0x000fe20003800200 */
[----:B------:R-:W-:-:S11]  /*0dc0*/  IMAD.MOV.U32 R9, RZ, RZ, RZ ;  /* 0x000000ffff097224 */ /* 0x000fd600078e00ff */
[----:B------:R-:W-:Y:S05]  /*0dd0*/  @P0 BRA `(.L_x_7) ;  /* 0x0000000000440947 */ /* 0x000fea0003800000 */
[----:B------:R-:W0:Y:S01]  /*0de0*/  I2F.U32.RP R10, UR40 ;  /* 0x00000028000a7d06 */ /* 0x000e220008209000 */
[----:B------:R-:W-:Y:S01]  /*0df0*/  IMAD.MOV.U32 R8, RZ, RZ, RZ ;  /* 0x000000ffff087224 */ /* 0x000fe200078e00ff */
[----:B------:R-:W-:-:S06]  /*0e00*/  ISETP.NE.U32.AND P2, PT, RZ, UR40, PT ;  /* 0x00000028ff007c0c */ /* 0x000fcc000bf45070 */
[----:B0-----:R-:W0:Y:S02]  /*0e10*/  MUFU.RCP R10, R10 ;  /* 0x0000000a000a7308 */ /* 0x001e240000001000 */
[----:B0-----:R-:W-:-:S06]  /*0e20*/  VIADD R11, R10, 0xffffffe ;  /* 0x0ffffffe0a0b7836 */ /* 0x001fcc0000000000 */
[----:B------:R-:W0:Y:S02]  /*0e30*/  F2I.FTZ.U32.TRUNC.NTZ R9, R11 ;  /* 0x0000000b00097305 */ /* 0x000e24000021f000 */
[----:B0-----:R-:W-:-:S05]  /*0e40*/  IADD3 R13, PT, PT, RZ, -R9, RZ ;  /* 0x80000009ff0d7210 */ /* 0x001fca0007ffe0ff */
[----:B------:R-:W-:-:S04]  /*0e50*/  IMAD R13, R13, UR40, RZ ;  /* 0x000000280d0d7c24 */ /* 0x000fc8000f8e02ff */
[----:B------:R-:W-:-:S06]  /*0e60*/  IMAD.HI.U32 R13, R9, R13, R8 ;  /* 0x0000000d090d7227 */ /* 0x000fcc00078e0008 */
[----:B------:R-:W-:-:S04]  /*0e70*/  IMAD.HI.U32 R8, R13, R4, RZ ;  /* 0x000000040d087227 */ /* 0x000fc800078e00ff */
[----:B------:R-:W-:-:S04]  /*0e80*/  IMAD.MOV R9, RZ, RZ, -R8 ;  /* 0x000000ffff097224 */ /* 0x000fc800078e0a08 */
[----:B------:R-:W-:-:S05]  /*0e90*/  IMAD R9, R9, UR40, R4 ;  /* 0x0000002809097c24 */ /* 0x000fca000f8e0204 */
[----:B------:R-:W-:-:S13]  /*0ea0*/  ISETP.GE.U32.AND P1, PT, R9, UR40, PT ;  /* 0x0000002809007c0c */ /* 0x000fda000bf26070 */
[----:B------:R-:W-:-:S04]  /*0eb0*/  @P1 IADD3 R9, PT, PT, R9, -UR40, RZ ;  /* 0x8000002809091c10 */ /* 0x000fc8000fffe0ff */
[----:B------:R-:W-:-:S13]  /*0ec0*/  ISETP.GE.U32.AND P1, PT, R9, UR40, PT ;  /* 0x0000002809007c0c */ /* 0x000fda000bf26070 */
[----:B------:R-:W-:Y:S01]  /*0ed0*/  @P1 VIADD R9, R9, -UR40 ;  /* 0x8000002809091c36 */ /* 0x000fe20008000000 */
[----:B------:R-:W-:-:S07]  /*0ee0*/  @!P2 LOP3.LUT R9, RZ, UR40, RZ, 0x33, !PT ;  /* 0x00000028ff09ac12 */ /* 0x000fce000f8e33ff */
.L_x_7:
[----:B------:R-:W-:Y:S05]  /*0ef0*/  BSYNC.RECONVERGENT B1 ;  /* 0x0000000000017941 */ /* 0x000fea0003800200 */
.L_x_6:
[----:B------:R0:W-:Y:S01]  /*0f00*/  STL [R6+-0x8], R9 ;  /* 0xfffff80906007387 */ /* 0x0001e20000100800 */
[----:B------:R-:W-:Y:S01]  /*0f10*/  BSSY.RECONVERGENT B1, `(.L_x_8) ;  /* 0x0000014000017945 */ /* 0x000fe20003800200 */
[----:B------:R-:W-:-:S03]  /*0f20*/  IMAD.MOV.U32 R11, RZ, RZ, RZ ;  /* 0x000000ffff0b7224 */ /* 0x000fc600078e00ff */
[----:B------:R-:W-:Y:S05]  /*0f30*/  @P0 BRA `(.L_x_9) ;  /* 0x0000000000440947 */ /* 0x000fea0003800000 */
[----:B------:R-:W1:Y:S01]  /*0f40*/  I2F.U32.RP R10, UR40 ;  /* 0x00000028000a7d06 */ /* 0x000e620008209000 */
[----:B------:R-:W-:Y:S01]  /*0f50*/  IMAD.MOV.U32 R8, RZ, RZ, RZ ;  /* 0x000000ffff087224 */ /* 0x000fe200078e00ff */
[----:B------:R-:W-:-:S06]  /*0f60*/  ISETP.NE.U32.AND P2, PT, RZ, UR40, PT ;  /* 0x00000028ff007c0c */ /* 0x000fcc000bf45070 */
[----:B-1----:R-:W0:Y:S02]  /*0f70*/  MUFU.RCP R10, R10 ;  /* 0x0000000a000a7308 */ /* 0x002e240000001000 */
[----:B0-----:R-:W-:-:S06]  /*0f80*/  IADD3 R9, PT, PT, R10, 0xffffffe, RZ ;  /* 0x0ffffffe0a097810 */ /* 0x001fcc0007ffe0ff */
[----:B------:R-:W0:Y:S02]  /*0f90*/  F2I.FTZ.U32.TRUNC.NTZ R9, R9 ;  /* 0x0000000900097305 */ /* 0x000e24000021f000 */
[----:B0-----:R-:W-:-:S04]  /*0fa0*/  IMAD.MOV R11, RZ, RZ, -R9 ;  /* 0x000000ffff0b7224 */ /* 0x001fc800078e0a09 */
[----:B------:R-:W-:-:S04]  /*0fb0*/  IMAD R11, R11, UR40, RZ ;  /* 0x000000280b0b7c24 */ /* 0x000fc8000f8e02ff */
[----:B------:R-:W-:-:S06]  /*0fc0*/  IMAD.HI.U32 R8, R9, R11, R8 ;  /* 0x0000000b09087227 */ /* 0x000fcc00078e0008 */
[----:B------:R-:W-:-:S05]  /*0fd0*/  IMAD.HI.U32 R8, R8, R3, RZ ;  /* 0x0000000308087227 */ /* 0x000fca00078e00ff */
[----:B------:R-:W-:-:S05]  /*0fe0*/  IADD3 R8, PT, PT, -R8, RZ, RZ ;  /* 0x000000ff08087210 */ /* 0x000fca0007ffe1ff */
[----:B------:R-:W-:-:S05]  /*0ff0*/  IMAD R11, R8, UR40, R3 ;  /* 0x00000028080b7c24 */ /* 0x000fca000f8e0203 */
[----:B------:R-:W-:-:S13]  /*1000*/  ISETP.GE.U32.AND P1, PT, R11, UR40, PT ;  /* 0x000000280b007c0c */ /* 0x000fda000bf26070 */
[----:B------:R-:W-:-:S05]  /*1010*/  @P1 VIADD R11, R11, -UR40 ;  /* 0x800000280b0b1c36 */ /* 0x000fca0008000000 */
[----:B------:R-:W-:-:S13]  /*1020*/  ISETP.GE.U32.AND P1, PT, R11, UR40, PT ;  /* 0x000000280b007c0c */ /* 0x000fda000bf26070 */
[----:B------:R-:W-:Y:S01]  /*1030*/  @P1 VIADD R11, R11, -UR40 ;  /* 0x800000280b0b1c36 */ /* 0x000fe20008000000 */
[----:B------:R-:W-:-:S07]  /*1040*/  @!P2 LOP3.LUT R11, RZ, UR40, RZ, 0x33, !PT ;  /* 0x00000028ff0bac12 */ /* 0x000fce000f8e33ff */
.L_x_9:
[----:B------:R-:W-:Y:S05]  /*1050*/  BSYNC.RECONVERGENT B1 ;  /* 0x0000000000017941 */ /* 0x000fea0003800200 */
.L_x_8:
[----:B------:R1:W-:Y:S01]  /*1060*/  STL [R6+-0x4], R11 ;  /* 0xfffffc0b06007387 */ /* 0x0003e20000100800 */
[----:B------:R-:W-:Y:S01]  /*1070*/  BSSY.RECONVERGENT B1, `(.L_x_10) ;  /* 0x0000014000017945 */ /* 0x000fe20003800200 */
[----:B------:R-:W-:-:S03]  /*1080*/  MOV R8, RZ ;  /* 0x000000ff00087202 */ /* 0x000fc60000000f00 */
[----:B------:R-:W-:Y:S05]  /*1090*/  @P0 BRA `(.L_x_11) ;  /* 0x0000000000440947 */ /* 0x000fea0003800000 */
[----:B------:R-:W2:Y:S01]  /*10a0*/  I2F.U32.RP R10, UR40 ;  /* 0x00000028000a7d06 */ /* 0x000ea20008209000 */
[----:B------:R-:W-:Y:S01]  /*10b0*/  HFMA2 R8, -RZ, RZ, 0, 0 ;  /* 0x00000000ff087431 */ /* 0x000fe200000001ff */
[----:B------:R-:W-:-:S06]  /*10c0*/  ISETP.NE.U32.AND P1, PT, RZ, UR40, PT ;  /* 0x00000028ff007c0c */ /* 0x000fcc000bf25070 */
[----:B--2---:R-:W1:Y:S02]  /*10d0*/  MUFU.RCP R10, R10 ;  /* 0x0000000a000a7308 */ /* 0x004e640000001000 */
[----:B-1----:R-:W-:-:S06]  /*10e0*/  VIADD R11, R10, 0xffffffe ;  /* 0x0ffffffe0a0b7836 */ /* 0x002fcc0000000000 */
[----:B0-----:R-:W0:Y:S02]  /*10f0*/  F2I.FTZ.U32.TRUNC.NTZ R9, R11 ;  /* 0x0000000b00097305 */ /* 0x001e24000021f000 */
[----:B0-----:R-:W-:-:S04]  /*1100*/  IMAD.MOV R13, RZ, RZ, -R9 ;  /* 0x000000ffff0d7224 */ /* 0x001fc800078e0a09 */
[----:B------:R-:W-:-:S04]  /*1110*/  IMAD R13, R13, UR40, RZ ;  /* 0x000000280d0d7c24 */ /* 0x000fc8000f8e02ff */
[----:B------:R-:W-:-:S06]  /*1120*/  IMAD.HI.U32 R13, R9, R13, R8 ;  /* 0x0000000d090d7227 */ /* 0x000fcc00078e0008 */
[----:B------:R-:W-:-:S04]  /*1130*/  IMAD.HI.U32 R8, R13, R0, RZ ;  /* 0x000000000d087227 */ /* 0x000fc800078e00ff */
[----:B------:R-:W-:-:S04]  /*1140*/  IMAD.MOV R9, RZ, RZ, -R8 ;  /* 0x000000ffff097224 */ /* 0x000fc800078e0a08 */
[----:B------:R-:W-:-:S05]  /*1150*/  IMAD R8, R9, UR40, R0 ;  /* 0x0000002809087c24 */ /* 0x000fca000f8e0200 */
[----:B------:R-:W-:-:S13]  /*1160*/  ISETP.GE.U32.AND P0, PT, R8, UR40, PT ;  /* 0x0000002808007c0c */ /* 0x000fda000bf06070 */
[----:B------:R-:W-:-:S05]  /*1170*/  @P0 VIADD R8, R8, -UR40 ;  /* 0x8000002808080c36 */ /* 0x000fca0008000000 */
[----:B------:R-:W-:-:S13]  /*1180*/  ISETP.GE.U32.AND P0, PT, R8, UR40, PT ;  /* 0x0000002808007c0c */ /* 0x000fda000bf06070 */
[----:B------:R-:W-:Y:S02]  /*1190*/  @P0 IADD3 R8, PT, PT, R8, -UR40, RZ ;  /* 0x8000002808080c10 */ /* 0x000fe4000fffe0ff */
[----:B------:R-:W-:-:S07]  /*11a0*/  @!P1 LOP3.LUT R8, RZ, UR40, RZ, 0x33, !PT ;  /* 0x00000028ff089c12 */ /* 0x000fce000f8e33ff */
.L_x_11:
[----:B------:R-:W-:Y:S05]  /*11b0*/  BSYNC.RECONVERGENT B1 ;  /* 0x0000000000017941 */ /* 0x000fea0003800200 */
.L_x_10:
[----:B------:R-:W-:Y:S01]  /*11c0*/  VIADD R7, R7, 0x4 ;  /* 0x0000000407077836 */ /* 0x000fe20000000000 */
[----:B------:R-:W-:Y:S01]  /*11d0*/  IADD3 R5, PT, PT, R5, 0x4, RZ ;  /* 0x0000000405057810 */ /* 0x000fe20007ffe0ff */
[----:B0-----:R-:W-:-:S03]  /*11e0*/  IMAD.MOV.U32 R9, RZ, RZ, RZ ;  /* 0x000000ffff097224 */ /* 0x001fc600078e00ff */
[----:B------:R-:W-:Y:S02]  /*11f0*/  ISETP.NE.AND P0, PT, R7, RZ, PT ;  /* 0x000000ff0700720c */ /* 0x000fe40003f05270 */
[----:B------:R1:W-:Y:S02]  /*1200*/  STL.64 [R6], R8 ;  /* 0x0000000806007387 */ /* 0x0003e40000100a00 */
[----:B-1----:R-:W-:-:S09]  /*1210*/  VIADD R6, R6, 0x10 ;  /* 0x0000001006067836 */ /* 0x002fd20000000000 */
[----:B------:R-:W-:Y:S05]  /*1220*/  @P0 BRA `(.L_x_12) ;  /* 0xfffffff800dc0947 */ /* 0x000fea000383ffff */
[----:B------:R-:W-:Y:S05]  /*1230*/  BSYNC.RECONVERGENT B0 ;  /* 0x0000000000007941 */ /* 0x000fea0003800200 */
.L_x_5:
[----:B------:R-:W-:-:S07]  /*1240*/  IMAD.U32 R7, RZ, RZ, UR41 ;  /* 0x00000029ff077e24 */ /* 0x000fce000f8e00ff */
.L_x_4:
[----:B------:R-:W-:-:S09]  /*1250*/  UISETP.NE.AND UP0, UPT, UR39, URZ, UPT ;  /* 0x000000ff2700728c */ /* 0x000fd2000bf05270 */
[----:B------:R-:W-:Y:S05]  /*1260*/  BRA.U !UP0, `(.L_x_13) ;  /* 0x0000000908247547 */ /* 0x000fea000b800000 */
[C---:B------:R-:W-:Y:S01]  /*1270*/  ISETP.NE.AND P0, PT, R7.reuse, RZ, PT ;  /* 0x000000ff0700720c */ /* 0x040fe20003f05270 */
[----:B------:R-:W-:Y:S01]  /*1280*/  BSSY.RECONVERGENT B0, `(.L_x_14) ;  /* 0x0000016000007945 */ /* 0x000fe20003800200 */
[----:B------:R-:W-:Y:S01]  /*1290*/  LEA R5, R7, R2, 0x2 ;  /* 0x0000000207057211 */ /* 0x000fe200078e10ff */
[----:B------:R-:W-:-:S10]  /*12a0*/  IMAD.MOV.U32 R6, RZ, RZ, RZ ;  /* 0x000000ffff067224 */ /* 0x000fd400078e00ff */
[----:B------:R-:W-:Y:S05]  /*12b0*/  @P0 BRA `(.L_x_15) ;  /* 0x0000000000480947 */ /* 0x000fea0003800000 */
[----:B------:R-:W0:Y:S02]  /*12c0*/  LDCU UR4, c[0x0][0x39c] ;  /* 0x00007380ff0477ac */ /* 0x000e240008000800 */
[----:B0-----:R-:W0:Y:S01]  /*12d0*/  I2F.U32.RP R6, UR4 ;  /* 0x0000000400067d06 */ /* 0x001e220008209000 */
[----:B------:R-:W-:-:S07]  /*12e0*/  ISETP.NE.U32.AND P2, PT, RZ, UR4, PT ;  /* 0x00000004ff007c0c */ /* 0x000fce000bf45070 */
[----:B0-----:R-:W0:Y:S02]  /*12f0*/  MUFU.RCP R6, R6 ;  /* 0x0000000600067308 */ /* 0x001e240000001000 */
[----:B0-----:R-:W-:-:S06]  /*1300*/  VIADD R8, R6, 0xffffffe ;  /* 0x0ffffffe06087836 */ /* 0x001fcc0000000000 */
[----:B------:R0:W1:Y:S02]  /*1310*/  F2I.FTZ.U32.TRUNC.NTZ R9, R8 ;  /* 0x0000000800097305 */ /* 0x000064000021f000 */
[----:B0-----:R-:W-:Y:S01]  /*1320*/  IMAD.MOV.U32 R8, RZ, RZ, RZ ;  /* 0x000000ffff087224 */ /* 0x001fe200078e00ff */
[----:B-1----:R-:W-:-:S05]  /*1330*/  IADD3 R11, PT, PT, RZ, -R9, RZ ;  /* 0x80000009ff0b7210 */ /* 0x002fca0007ffe0ff */
        /* <DEDUP_REMOVED lines=10> */
.L_x_15:
[----:B------:R-:W-:Y:S05]  /*13e0*/  BSYNC.RECONVERGENT B0 ;  /* 0x0000000000007941 */ /* 0x000fea0003800200 */
.L_x_14:
[----:B------:R0:W-:Y:S01]  /*13f0*/  STL [R5], R6 ;  /* 0x0000000605007387 */ /* 0x0001e20000100800 */
[----:B------:R-:W-:-:S09]  /*1400*/  UISETP.NE.AND UP0, UPT, UR39, 0x1, UPT ;  /* 0x000000012700788c */ /* 0x000fd2000bf05270 */
[----:B0-----:R-:W-:Y:S05]  /*1410*/  BRA.U !UP0, `(.L_x_13) ;  /* 0x0000000508b87547 */ /* 0x001fea000b800000 */
[----:B------:R-:W-:Y:S01]  /*1420*/  ISETP.NE.AND P1, PT, R7, -0x1, PT ;  /* 0xffffffff0700780c */ /* 0x000fe20003f25270 */
[----:B------:R-:W-:-:S12]  /*1430*/  BSSY.RECONVERGENT B0, `(.L_x_16) ;  /* 0x0000029000007945 */ /* 0x000fd80003800200 */
[----:B------:R-:W-:Y:S05]  /*1440*/  @!P1 BRA `(.L_x_17) ;  /* 0x0000000000549947 */ /* 0x000fea0003800000 */
[----:B------:R-:W-:Y:S01]  /*1450*/  IMAD.MOV.U32 R6, RZ, RZ, RZ ;  /* 0x000000ffff067224 */ /* 0x000fe200078e00ff */
[----:B------:R-:W-:Y:S06]  /*1460*/  @P0 BRA `(.L_x_18) ;  /* 0x0000000000940947 */ /* 0x000fec0003800000 */
[----:B------:R-:W0:Y:S02]  /*1470*/  LDCU UR4, c[0x0][0x39c] ;  /* 0x00007380ff0477ac */ /* 0x000e240008000800 */
[----:B0-----:R-:W0:Y:S01]  /*1480*/  I2F.U32.RP R6, UR4 ;  /* 0x0000000400067d06 */ /* 0x001e220008209000 */
[----:B------:R-:W-:-:S07]  /*1490*/  ISETP.NE.U32.AND P3, PT, RZ, UR4, PT ;  /* 0x00000004ff007c0c */ /* 0x000fce000bf65070 */
[----:B0-----:R-:W0:Y:S02]  /*14a0*/  MUFU.RCP R6, R6 ;  /* 0x0000000600067308 */ /* 0x001e240000001000 */
[----:B0-----:R-:W-:-:S06]  /*14b0*/  IADD3 R8, PT, PT, R6, 0xffffffe, RZ ;  /* 0x0ffffffe06087810 */ /* 0x001fcc0007ffe0ff */
[----:B------:R0:W1:Y:S02]  /*14c0*/  F2I.FTZ.U32.TRUNC.NTZ R9, R8 ;  /* 0x0000000800097305 */ /* 0x000064000021f000 */
[----:B0-----:R-:W-:Y:S02]  /*14d0*/  IMAD.MOV.U32 R8, RZ, RZ, RZ ;  /* 0x000000ffff087224 */ /* 0x001fe400078e00ff */
[----:B-1----:R-:W-:-:S04]  /*14e0*/  IMAD.MOV R11, RZ, RZ, -R9 ;  /* 0x000000ffff0b7224 */ /* 0x002fc800078e0a09 */
        /* <DEDUP_REMOVED lines=10> */
[----:B------:R-:W-:Y:S06]  /*1590*/  BRA `(.L_x_18) ;  /* 0x0000000000487947 */ /* 0x000fec0003800000 */
.L_x_17:
        /* <DEDUP_REMOVED lines=18> */
.L_x_18:
[----:B------:R-:W-:Y:S05]  /*16c0*/  BSYNC.RECONVERGENT B0 ;  /* 0x0000000000007941 */ /* 0x000fea0003800200 */
.L_x_16:
[----:B------:R0:W-:Y:S01]  /*16d0*/  STL [R5+0x4], R6 ;  /* 0x0000040605007387 */ /* 0x0001e20000100800 */
[----:B------:R-:W-:-:S09]  /*16e0*/  UISETP.NE.AND UP0, UPT, UR39, 0x2, UPT ;  /* 0x000000022700788c */ /* 0x000fd2000bf05270 */
[----:B0-----:R-:W-:Y:S05]  /*16f0*/  BRA.U !UP0, `(.L_x_13) ;  /* 0x0000000508007547 */ /* 0x001fea000b800000 */
[----:B------:R-:W-:Y:S01]  /*1700*/  ISETP.NE.AND P2, PT, R7, -0x2, PT ;  /* 0xfffffffe0700780c */ /* 0x000fe20003f45270 */
[----:B------:R-:W-:-:S12]  /*1710*/  BSSY.RECONVERGENT B0, `(.L_x_19) ;  /* 0x000003d000007945 */ /* 0x000fd80003800200 */
[----:B------:R-:W-:Y:S05]  /*1720*/  @!P2 BRA `(.L_x_20) ;  /* 0x0000000000a4a947 */ /* 0x000fea0003800000 */
[----:B------:R-:W-:Y:S05]  /*1730*/  @!P1 BRA `(.L_x_21) ;  /* 0x0000000000549947 */ /* 0x000fea0003800000 */
[----:B------:R-:W-:Y:S01]  /*1740*/  MOV R4, RZ ;  /* 0x000000ff00047202 */ /* 0x000fe20000000f00 */
[----:B------:R-:W-:Y:S06]  /*1750*/  @P0 BRA `(.L_x_22) ;  /* 0x0000000000e00947 */ /* 0x000fec0003800000 */
[----:B------:R-:W0:Y:S02]  /*1760*/  LDCU UR4, c[0x0][0x39c] ;  /* 0x00007380ff0477ac */ /* 0x000e240008000800 */
[----:B0-----:R-:W0:Y:S01]  /*1770*/  I2F.U32.RP R3, UR4 ;  /* 0x0000000400037d06 */ /* 0x001e220008209000 */
[----:B------:R-:W-:-:S07]  /*1780*/  ISETP.NE.U32.AND P1, PT, RZ, UR4, PT ;  /* 0x00000004ff007c0c */ /* 0x000fce000bf25070 */
[----:B0-----:R-:W0:Y:S02]  /*1790*/  MUFU.RCP R3, R3 ;  /* 0x0000000300037308 */ /* 0x001e240000001000 */
[----:B0-----:R-:W-:-:S06]  /*17a0*/  VIADD R6, R3, 0xffffffe ;  /* 0x0ffffffe03067836 */ /* 0x001fcc0000000000 */
[----:B------:R0:W1:Y:S02]  /*17b0*/  F2I.FTZ.U32.TRUNC.NTZ R7, R6 ;  /* 0x0000000600077305 */ /* 0x000064000021f000 */
[----:B0-----:R-:W-:Y:S02]  /*17c0*/  HFMA2 R6, -RZ, RZ, 0, 0 ;  /* 0x00000000ff067431 */ /* 0x001fe400000001ff */
[----:B-1----:R-:W-:-:S04]  /*17d0*/  IMAD.MOV R9, RZ, RZ, -R7 ;  /* 0x000000ffff097224 */ /* 0x002fc800078e0a07 */
        /* <DEDUP_REMOVED lines=9> */
[----:B------:R-:W-:Y:S01]  /*1870*/  @!P1 LOP3.LUT R4, RZ, UR4, RZ, 0x33, !PT ;  /* 0x00000004ff049c12 */ /* 0x000fe2000f8e33ff */
[----:B------:R-:W-:Y:S06]  /*1880*/  BRA `(.L_x_22) ;  /* 0x0000000000947947 */ /* 0x000fec0003800000 */
.L_x_21:
[----:B------:R-:W0:Y:S02]  /*1890*/  LDCU UR4, c[0x0][0x39c] ;  /* 0x00007380ff0477ac */ /* 0x000e240008000800 */
[----:B0-----:R-:W0:Y:S01]  /*18a0*/  I2F.U32.RP R0, UR4 ;  /* 0x0000000400007d06 */ /* 0x001e220008209000 */
[----:B------:R-:W-:-:S07]  /*18b0*/  ISETP.NE.U32.AND P1, PT, RZ, UR4, PT ;  /* 0x00000004ff007c0c */ /* 0x000fce000bf25070 */
[----:B0-----:R-:W0:Y:S02]  /*18c0*/  MUFU.RCP R0, R0 ;  /* 0x0000000000007308 */ /* 0x001e240000001000 */
[----:B0-----:R-:W-:-:S06]  /*18d0*/  VIADD R6, R0, 0xffffffe ;  /* 0x0ffffffe00067836 */ /* 0x001fcc0000000000 */
[----:B------:R0:W1:Y:S02]  /*18e0*/  F2I.FTZ.U32.TRUNC.NTZ R7, R6 ;  /* 0x0000000600077305 */ /* 0x000064000021f000 */
[----:B0-----:R-:W-:Y:S01]  /*18f0*/  MOV R6, RZ ;  /* 0x000000ff00067202 */ /* 0x001fe20000000f00 */
        /* <DEDUP_REMOVED lines=12> */
.L_x_20:
        /* <DEDUP_REMOVED lines=18> */
.L_x_22:
[----:B------:R-:W-:Y:S05]  /*1ae0*/  BSYNC.RECONVERGENT B0 ;  /* 0x0000000000007941 */ /* 0x000fea0003800200 */
.L_x_19:
[----:B------:R0:W-:Y:S02]  /*1af0*/  STL [R5+0x8], R4 ;  /* 0x0000080405007387 */ /* 0x0001e40000100800 */
.L_x_13:
[----:B------:R-:W-:-:S05]  /*1b00*/  VIADD R17, R17, 0x1 ;  /* 0x0000000111117836 */ /* 0x000fca0000000000 */
[----:B------:R-:W-:-:S13]  /*1b10*/  ISETP.GT.U32.AND P0, PT, R17, UR38, PT ;  /* 0x0000002611007c0c */ /* 0x000fda000bf04070 */
[----:B------:R-:W-:Y:S05]  /*1b20*/  @!P0 BRA `(.L_x_23) ;  /* 0xffffffe8001c8947 */ /* 0x000fea000383ffff */
[----:B------:R-:W-:Y:S05]  /*1b30*/  EXIT ;  /* 0x000000000000794d */ /* 0x000fea0003800000 */
        .type           $_Z10cuckooHashPjS_jiijS_$__internal_accurate_pow,@function
        .size           $_Z10cuckooHashPjS_jiijS_$__internal_accurate_pow,(.L_x_41 - $_Z10cuckooHashPjS_jiijS_$__internal_accurate_pow)
$_Z10cuckooHashPjS_jiijS_$__internal_accurate_pow:
[----:B------:R-:W0:Y:S01]  /*1b40*/  MUFU.RCP64H R7, 2 ;  /* 0x4000000000077908 */ /* 0x000e220000001800 */
[----:B------:R-:W-:Y:S01]  /*1b50*/  IMAD.MOV.U32 R4, RZ, RZ, 0x0 ;  /* 0x00000000ff047424 */ /* 0x000fe200078e00ff */
[----:B------:R-:W-:Y:S01]  /*1b60*/  MOV R5, 0x40000000 ;  /* 0x4000000000057802 */ /* 0x000fe20000000f00 */
[----:B------:R-:W-:Y:S01]  /*1b70*/  IMAD.MOV.U32 R6, RZ, RZ, RZ ;  /* 0x000000ffff067224 */ /* 0x000fe200078e00ff */
[----:B------:R-:W-:Y:S01]  /*1b80*/  MOV R11, 0x3ed0f5d2 ;  /* 0x3ed0f5d2000b7802 */ /* 0x000fe20000000f00 */
[----:B------:R-:W-:Y:S01]  /*1b90*/  IMAD.MOV.U32 R10, RZ, RZ, 0x41ad3b5a ;  /* 0x41ad3b5aff0a7424 */ /* 0x000fe200078e00ff */
[----:B------:R-:W-:Y:S01]  /*1ba0*/  UMOV UR4, 0x7d2cafe2 ;  /* 0x7d2cafe200047882 */ /* 0x000fe20000000000 */
[----:B------:R-:W-:Y:S02]  /*1bb0*/  UMOV UR5, 0x3eb0f5ff ;  /* 0x3eb0f5ff00057882 */ /* 0x000fe40000000000 */
[----:B0-----:R-:W-:-:S08]  /*1bc0*/  DFMA R4, R6, -R4, 1 ;  /* 0x3ff000000604742b */ /* 0x001fd00000000804 */
[----:B------:R-:W-:-:S08]  /*1bd0*/  DFMA R4, R4, R4, R4 ;  /* 0x000000040404722b */ /* 0x000fd00000000004 */
[----:B------:R-:W-:-:S08]  /*1be0*/  DFMA R6, R6, R4, R6 ;  /* 0x000000040606722b */ /* 0x000fd00000000006 */
[----:B------:R-:W-:-:S08]  /*1bf0*/  DMUL R8, RZ, R6 ;  /* 0x00000006ff087228 */ /* 0x000fd00000000000 */
[----:B------:R-:W-:-:S08]  /*1c00*/  DFMA R8, RZ, R6, R8 ;  /* 0x00000006ff08722b */ /* 0x000fd00000000008 */
[CC--:B------:R-:W-:Y:S02]  /*1c10*/  DMUL R4, R8.reuse, R8.reuse ;  /* 0x0000000808047228 */ /* 0x0c0fe40000000000 */
[----:B------:R-:W-:Y:S02]  /*1c20*/  DADD R12, RZ, -R8 ;  /* 0x00000000ff0c7229 */ /* 0x000fe40000000808 */
[----:B------:R-:W-:-:S04]  /*1c30*/  DMUL R24, R8, R8 ;  /* 0x0000000808187228 */ /* 0x000fc80000000000 */
[----:B------:R-:W-:Y:S01]  /*1c40*/  DFMA R10, R4, UR4, R10 ;  /* 0x00000004040a7c2b */ /* 0x000fe2000800000a */
[----:B------:R-:W-:Y:S01]  /*1c50*/  UMOV UR4, 0x75488a3f ;  /* 0x75488a3f00047882 */ /* 0x000fe20000000000 */
[----:B------:R-:W-:Y:S01]  /*1c60*/  UMOV UR5, 0x3ef3b20a ;  /* 0x3ef3b20a00057882 */ /* 0x000fe20000000000 */
[----:B------:R-:W-:Y:S02]  /*1c70*/  DADD R14, R12, R12 ;  /* 0x000000000c0e7229 */ /* 0x000fe4000000000c */
[----:B------:R-:W-:-:S03]  /*1c80*/  DFMA R22, R8, R8, -R24 ;  /* 0x000000080816722b */ /* 0x000fc60000000818 */
[----:B------:R-:W-:Y:S01]  /*1c90*/  DFMA R10, R4, R10, UR4 ;  /* 0x00000004040a7e2b */ /* 0x000fe2000800000a */
[----:B------:R-:W-:Y:S01]  /*1ca0*/  UMOV UR4, 0xe4faecd5 ;  /* 0xe4faecd500047882 */ /* 0x000fe20000000000 */
[----:B------:R-:W-:Y:S01]  /*1cb0*/  UMOV UR5, 0x3f1745cd ;  /* 0x3f1745cd00057882 */ /* 0x000fe20000000000 */
[----:B------:R-:W-:-:S05]  /*1cc0*/  DFMA R14, RZ, -R8, R14 ;  /* 0x80000008ff0e722b */ /* 0x000fca000000000e */
[----:B------:R-:W-:Y:S01]  /*1cd0*/  DFMA R10, R4, R10, UR4 ;  /* 0x00000004040a7e2b */ /* 0x000fe2000800000a */
[----:B------:R-:W-:Y:S01]  /*1ce0*/  UMOV UR4, 0x258a578b ;  /* 0x258a578b00047882 */ /* 0x000fe20000000000 */
[----:B------:R-:W-:Y:S01]  /*1cf0*/  UMOV UR5, 0x3f3c71c7 ;  /* 0x3f3c71c700057882 */ /* 0x000fe20000000000 */
[----:B------:R-:W-:-:S05]  /*1d00*/  DMUL R6, R6, R14 ;  /* 0x0000000e06067228 */ /* 0x000fca0000000000 */
[----:B------:R-:W-:Y:S01]  /*1d10*/  DFMA R10, R4, R10, UR4 ;  /* 0x00000004040a7e2b */ /* 0x000fe2000800000a */
[----:B------:R-:W-:Y:S01]  /*1d20*/  UMOV UR4, 0x9242b910 ;  /* 0x9242b91000047882 */ /* 0x000fe20000000000 */
[----:B------:R-:W-:-:S06]  /*1d30*/  UMOV UR5, 0x3f624924 ;  /* 0x3f62492400057882 */ /* 0x000fcc0000000000 */
[----:B------:R-:W-:Y:S01]  /*1d40*/  DFMA R10, R4, R10, UR4 ;  /* 0x00000004040a7e2b */ /* 0x000fe2000800000a */
[----:B------:R-:W-:Y:S01]  /*1d50*/  UMOV UR4, 0x99999dfb ;  /* 0x99999dfb00047882 */ /* 0x000fe20000000000 */
[----:B------:R-:W-:-:S06]  /*1d60*/  UMOV UR5, 0x3f899999 ;  /* 0x3f89999900057882 */ /* 0x000fcc0000000000 */
[----:B------:R-:W-:Y:S01]  /*1d70*/  DFMA R10, R4, R10, UR4 ;  /* 0x00000004040a7e2b */ /* 0x000fe2000800000a */
[----:B------:R-:W-:Y:S01]  /*1d80*/  UMOV UR4, 0x55555555 ;  /* 0x5555555500047882 */ /* 0x000fe20000000000 */
[----:B------:R-:W-:-:S06]  /*1d90*/  UMOV UR5, 0x3fb55555 ;  /* 0x3fb5555500057882 */ /* 0x000fcc0000000000 */
[----:B------:R-:W-:-:S08]  /*1da0*/  DFMA R20, R4, R10, UR4 ;  /* 0x0000000404147e2b */ /* 0x000fd0000800000a */
[----:B------:R-:W-:Y:S01]  /*1db0*/  DADD R12, -R20, UR4 ;  /* 0x00000004140c7e29 */ /* 0x000fe20008000100 */
[----:B------:R-:W-:Y:S01]  /*1dc0*/  UMOV UR4, 0xb9e7b0 ;  /* 0x00b9e7b000047882 */ /* 0x000fe20000000000 */
[----:B------:R-:W-:-:S06]  /*1dd0*/  UMOV UR5, 0x3c46a4cb ;  /* 0x3c46a4cb00057882 */ /* 0x000fcc0000000000 */
[----:B------:R-:W-:Y:S02]  /*1de0*/  DFMA R10, R4, R10, R12 ;  /* 0x0000000a040a722b */ /* 0x000fe4000000000c */
[----:B------:R-:W-:Y:S01]  /*1df0*/  DMUL R12, R8, R24 ;  /* 0x00000018080c7228 */ /* 0x000fe20000000000 */
[----:B------:R-:W-:Y:S02]  /*1e00*/  VIADD R5, R7, 0x100000 ;  /* 0x0010000007057836 */ /* 0x000fe40000000000 */
[----:B------:R-:W-:-:S03]  /*1e10*/  IMAD.MOV.U32 R4, RZ, RZ, R6 ;  /* 0x000000ffff047224 */ /* 0x000fc600078e0006 */
[----:B------:R-:W-:Y:S01]  /*1e20*/  DADD R10, R10, -UR4 ;  /* 0x800000040a0a7e29 */ /* 0x000fe20008000000 */
[----:B------:R-:W-:Y:S01]  /*1e30*/  UMOV UR4, 0x0 ;  /* 0x0000000000047882 */ /* 0x000fe20000000000 */
[C---:B------:R-:W-:Y:S01]  /*1e40*/  DFMA R26, R8.reuse, R24, -R12 ;  /* 0x00000018081a722b */ /* 0x040fe2000000080c */
[----:B------:R-:W-:Y:S01]  /*1e50*/  UMOV UR5, 0x3ff00000 ;  /* 0x3ff0000000057882 */ /* 0x000fe20000000000 */
[----:B------:R-:W-:-:S04]  /*1e60*/  DFMA R22, R8, R4, R22 ;  /* 0x000000040816722b */ /* 0x000fc80000000016 */
[----:B------:R-:W-:Y:S02]  /*1e70*/  DADD R14, R20, R10 ;  /* 0x00000000140e7229 */ /* 0x000fe4000000000a */
[----:B------:R-:W-:-:S06]  /*1e80*/  DFMA R26, R6, R24, R26 ;  /* 0x00000018061a722b */ /* 0x000fcc000000001a */
[----:B------:R-:W-:Y:S02]  /*1e90*/  DMUL R4, R14, R12 ;  /* 0x0000000c0e047228 */ /* 0x000fe40000000000 */
[----:B------:R-:W-:Y:S02]  /*1ea0*/  DFMA R26, R8, R22, R26 ;  /* 0x00000016081a722b */ /* 0x000fe4000000001a */
[----:B------:R-:W-:-:S04]  /*1eb0*/  DADD R22, R20, -R14 ;  /* 0x0000000014167229 */ /* 0x000fc8000000080e */
[----:B------:R-:W-:-:S04]  /*1ec0*/  DFMA R20, R14, R12, -R4 ;  /* 0x0000000c0e14722b */ /* 0x000fc80000000804 */
[----:B------:R-:W-:-:S04]  /*1ed0*/  DADD R22, R10, R22 ;  /* 0x000000000a167229 */ /* 0x000fc80000000016 */
[----:B------:R-:W-:-:S08]  /*1ee0*/  DFMA R20, R14, R26, R20 ;  /* 0x0000001a0e14722b */ /* 0x000fd00000000014 */
[----:B------:R-:W-:-:S08]  /*1ef0*/  DFMA R20, R22, R12, R20 ;  /* 0x0000000c1614722b */ /* 0x000fd00000000014 */
[----:B------:R-:W-:-:S08]  /*1f00*/  DADD R12, R4, R20 ;  /* 0x00000000040c7229 */ /* 0x000fd00000000014 */
[--C-:B------:R-:W-:Y:S02]  /*1f10*/  DADD R10, R8, R12.reuse ;  /* 0x00000000080a7229 */ /* 0x100fe4000000000c */
[----:B------:R-:W-:-:S06]  /*1f20*/  DADD R4, R4, -R12 ;  /* 0x0000000004047229 */ /* 0x000fcc000000080c */
[----:B------:R-:W-:Y:S02]  /*1f30*/  DADD R8, R8, -R10 ;  /* 0x0000000008087229 */ /* 0x000fe4000000080a */
[----:B------:R-:W-:-:S06]  /*1f40*/  DADD R4, R20, R4 ;  /* 0x0000000014047229 */ /* 0x000fcc0000000004 */
[----:B------:R-:W-:-:S08]  /*1f50*/  DADD R8, R12, R8 ;  /* 0x000000000c087229 */ /* 0x000fd00000000008 */
[----:B------:R-:W-:-:S08]  /*1f60*/  DADD R4, R4, R8 ;  /* 0x0000000004047229 */ /* 0x000fd00000000008 */
[----:B------:R-:W-:Y:S01]  /*1f70*/  DADD R8, R6, R4 ;  /* 0x0000000006087229 */ /* 0x000fe20000000004 */
[----:B------:R-:W-:Y:S01]  /*1f80*/  MOV R6, 0xfefa39ef ;  /* 0xfefa39ef00067802 */ /* 0x000fe20000000f00 */
[----:B------:R-:W-:Y:S01]  /*1f90*/  IMAD.MOV.U32 R7, RZ, RZ, 0x3fe62e42 ;  /* 0x3fe62e42ff077424 */ /* 0x000fe200078e00ff */
[----:B------:R-:W-:Y:S01]  /*1fa0*/  MOV R5, 0x3fe62e42 ;  /* 0x3fe62e4200057802 */ /* 0x000fe20000000f00 */
[----:B------:R-:W-:-:S04]  /*1fb0*/  IMAD.MOV.U32 R4, RZ, RZ, -0x105c611 ;  /* 0xfefa39efff047424 */ /* 0x000fc800078e00ff */
[----:B------:R-:W-:-:S08]  /*1fc0*/  DADD R12, R10, R8 ;  /* 0x000000000a0c7229 */ /* 0x000fd00000000008 */
[--C-:B------:R-:W-:Y:S02]  /*1fd0*/  DFMA R6, R6, UR4, R12.reuse ;  /* 0x0000000406067c2b */ /* 0x100fe4000800000c */
[----:B------:R-:W-:-:S06]  /*1fe0*/  DADD R10, R10, -R12 ;  /* 0x000000000a0a7229 */ /* 0x000fcc000000080c */
[----:B------:R-:W-:Y:S02]  /*1ff0*/  DFMA R14, -R4, 1, R6 ;  /* 0x3ff00000040e782b */ /* 0x000fe40000000106 */
[----:B------:R-:W-:Y:S01]  /*2000*/  DADD R10, R8, R10 ;  /* 0x00000000080a7229 */ /* 0x000fe2000000000a */
[----:B------:R-:W-:Y:S02]  /*2010*/  IMAD.MOV.U32 R8, RZ, RZ, 0x3b39803f ;  /* 0x3b39803fff087424 */ /* 0x000fe400078e00ff */
[----:B------:R-:W-:-:S03]  /*2020*/  IMAD.MOV.U32 R9, RZ, RZ, 0x3c7abc9e ;  /* 0x3c7abc9eff097424 */ /* 0x000fc600078e00ff */
[----:B------:R-:W-:-:S08]  /*2030*/  DADD R14, -R12, R14 ;  /* 0x000000000c0e7229 */ /* 0x000fd0000000010e */
[----:B------:R-:W-:-:S08]  /*2040*/  DADD R10, R10, -R14 ;  /* 0x000000000a0a7229 */ /* 0x000fd0000000080e */
[----:B------:R-:W-:Y:S01]  /*2050*/  DFMA R10, R8, UR4, R10 ;  /* 0x00000004080a7c2b */ /* 0x000fe2000800000a */
[----:B------:R-:W-:Y:S01]  /*2060*/  UMOV UR4, 0x3b39803f ;  /* 0x3b39803f00047882 */ /* 0x000fe20000000000 */
[----:B------:R-:W-:-:S06]  /*2070*/  UMOV UR5, 0x3c7abc9e ;  /* 0x3c7abc9e00057882 */ /* 0x000fcc0000000000 */
[----:B------:R-:W-:-:S08]  /*2080*/  DADD R8, R6, R10 ;  /* 0x0000000006087229 */ /* 0x000fd0000000000a */
[----:B------:R-:W-:Y:S02]  /*2090*/  DADD R12, R6, -R8 ;  /* 0x00000000060c7229 */ /* 0x000fe40000000808 */
[----:B------:R-:W-:-:S06]  /*20a0*/  DMUL R6, R8, 18 ;  /* 0x4032000008067828 */ /* 0x000fcc0000000000 */
[----:B------:R-:W-:Y:S02]  /*20b0*/  DADD R12, R10, R12 ;  /* 0x000000000a0c7229 */ /* 0x000fe4000000000c */
[----:B------:R-:W-:Y:S01]  /*20c0*/  DFMA R8, R8, 18, -R6 ;  /* 0x403200000808782b */ /* 0x000fe20000000806 */
[----:B------:R-:W-:Y:S01]  /*20d0*/  MOV R10, 0x652b82fe ;  /* 0x652b82fe000a7802 */ /* 0x000fe20000000f00 */
[----:B------:R-:W-:-:S06]  /*20e0*/  IMAD.MOV.U32 R11, RZ, RZ, 0x3ff71547 ;  /* 0x3ff71547ff0b7424 */ /* 0x000fcc00078e00ff */
[----:B------:R-:W-:-:S08]  /*20f0*/  DFMA R12, R12, 18, R8 ;  /* 0x403200000c0c782b */ /* 0x000fd00000000008 */
[----:B------:R-:W-:-:S08]  /*2100*/  DADD R8, R6, R12 ;  /* 0x0000000006087229 */ /* 0x000fd0000000000c */
[----:B------:R-:W-:Y:S02]  /*2110*/  DFMA R10, R8, R10, 6.75539944105574400000e+15 ;  /* 0x43380000080a742b */ /* 0x000fe4000000000a */
[----:B------:R-:W-:Y:S01]  /*2120*/  FSETP.GEU.AND P0, PT, |R9|, 4.1917929649353027344, PT ;  /* 0x4086232b0900780b */ /* 0x000fe20003f0e200 */
[----:B------:R-:W-:-:S05]  /*2130*/  DADD R6, R6, -R8 ;  /* 0x0000000006067229 */ /* 0x000fca0000000808 */
[----:B------:R-:W-:-:S03]  /*2140*/  DADD R14, R10, -6.75539944105574400000e+15 ;  /* 0xc33800000a0e7429 */ /* 0x000fc60000000000 */
[----:B------:R-:W-:-:S05]  /*2150*/  DADD R12, R12, R6 ;  /* 0x000000000c0c7229 */ /* 0x000fca0000000006 */
[----:B------:R-:W-:-:S08]  /*2160*/  DFMA R4, R14, -R4, R8 ;  /* 0x800000040e04722b */ /* 0x000fd00000000008 */
[----:B------:R-:W-:Y:S01]  /*2170*/  DFMA R4, R14, -UR4, R4 ;  /* 0x800000040e047c2b */ /* 0x000fe20008000004 */
[----:B------:R-:W-:Y:S01]  /*2180*/  UMOV UR4, 0x69ce2bdf ;  /* 0x69ce2bdf00047882 */ /* 0x000fe20000000000 */
[----:B------:R-:W-:Y:S01]  /*2190*/  IMAD.MOV.U32 R14, RZ, RZ, -0x35dec16 ;  /* 0xfca213eaff0e7424 */ /* 0x000fe200078e00ff */
[----:B------:R-:W-:Y:S01]  /*21a0*/  MOV R15, 0x3e928af3 ;  /* 0x3e928af3000f7802 */ /* 0x000fe20000000f00 */
[----:B------:R-:W-:-:S05]  /*21b0*/  UMOV UR5, 0x3e5ade15 ;  /* 0x3e5ade1500057882 */ /* 0x000fca0000000000 */
[----:B------:R-:W-:Y:S01]  /*21c0*/  DFMA R14, R4, UR4, R14 ;  /* 0x00000004040e7c2b */ /* 0x000fe2000800000e */
        /* <DEDUP_REMOVED lines=24> */
[----:B------:R-:W-:-:S08]  /*2350*/  DFMA R14, R4, R14, 1 ;  /* 0x3ff00000040e742b */ /* 0x000fd0000000000e */
[----:B------:R-:W-:-:S10]  /*2360*/  DFMA R4, R4, R14, 1 ;  /* 0x3ff000000404742b */ /* 0x000fd4000000000e */
[----:B------:R-:W-:Y:S02]  /*2370*/  IMAD R7, R10, 0x100000, R5 ;  /* 0x001000000a077824 */ /* 0x000fe400078e0205 */
[----:B------:R-:W-:Y:S01]  /*2380*/  IMAD.MOV.U32 R6, RZ, RZ, R4 ;  /* 0x000000ffff067224 */ /* 0x000fe200078e0004 */
[----:B------:R-:W-:Y:S06]  /*2390*/  @!P0 BRA `(.L_x_24) ;  /* 0x0000000000348947 */ /* 0x000fec0003800000 */
[----:B------:R-:W-:Y:S01]  /*23a0*/  FSETP.GEU.AND P1, PT, |R9|, 4.2275390625, PT ;  /* 0x408748000900780b */ /* 0x000fe20003f2e200 */
[C---:B------:R-:W-:Y:S02]  /*23b0*/  DADD R6, R8.reuse, +INF ;  /* 0x7ff0000008067429 */ /* 0x040fe40000000000 */
[----:B------:R-:W-:-:S08]  /*23c0*/  DSETP.GEU.AND P0, PT, R8, RZ, PT ;  /* 0x000000ff0800722a */ /* 0x000fd00003f0e000 */
[----:B------:R-:W-:Y:S02]  /*23d0*/  FSEL R6, R6, RZ, P0 ;  /* 0x000000ff06067208 */ /* 0x000fe40000000000 */
[----:B------:R-:W-:Y:S01]  /*23e0*/  FSEL R7, R7, RZ, P0 ;  /* 0x000000ff07077208 */ /* 0x000fe20000000000 */
[----:B------:R-:W-:Y:S06]  /*23f0*/  @P1 BRA `(.L_x_24) ;  /* 0x00000000001c1947 */ /* 0x000fec0003800000 */
[----:B------:R-:W-:-:S04]  /*2400*/  LEA.HI R3, R10, R10, RZ, 0x1 ;  /* 0x0000000a0a037211 */ /* 0x000fc800078f08ff */
[----:B------:R-:W-:-:S04]  /*2410*/  SHF.R.S32.HI R3, RZ, 0x1, R3 ;  /* 0x00000001ff037819 */ /* 0x000fc80000011403 */
[----:B------:R-:W-:Y:S01]  /*2420*/  IADD3 R6, PT, PT, R10, -R3, RZ ;  /* 0x800000030a067210 */ /* 0x000fe20007ffe0ff */
[----:B------:R-:W-:-:S03]  /*2430*/  IMAD R5, R3, 0x100000, R5 ;  /* 0x0010000003057824 */ /* 0x000fc600078e0205 */
[----:B------:R-:W-:Y:S01]  /*2440*/  LEA R7, R6, 0x3ff00000, 0x14 ;  /* 0x3ff0000006077811 */ /* 0x000fe200078ea0ff */
[----:B------:R-:W-:-:S06]  /*2450*/  IMAD.MOV.U32 R6, RZ, RZ, RZ ;  /* 0x000000ffff067224 */ /* 0x000fcc00078e00ff */
[----:B------:R-:W-:-:S11]  /*2460*/  DMUL R6, R4, R6 ;  /* 0x0000000604067228 */ /* 0x000fd60000000000 */
.L_x_24:
[----:B------:R-:W-:Y:S01]  /*2470*/  DFMA R12, R12, R6, R6 ;  /* 0x000000060c0c722b */ /* 0x000fe20000000006 */
[----:B------:R-:W-:Y:S01]  /*2480*/  MOV R4, R0 ;  /* 0x0000000000047202 */ /* 0x000fe20000000f00 */
[----:B------:R-:W-:Y:S01]  /*2490*/  DSETP.NEU.AND P0, PT, |R6|, +INF , PT ;  /* 0x7ff000000600742a */ /* 0x000fe20003f0d200 */
[----:B------:R-:W-:-:S07]  /*24a0*/  IMAD.MOV.U32 R5, RZ, RZ, 0x0 ;  /* 0x00000000ff057424 */ /* 0x000fce00078e00ff */
[----:B------:R-:W-:Y:S02]  /*24b0*/  FSEL R6, R6, R12, !P0 ;  /* 0x0000000c06067208 */ /* 0x000fe40004000000 */
[----:B------:R-:W-:Y:S01]  /*24c0*/  FSEL R7, R7, R13, !P0 ;  /* 0x0000000d07077208 */ /* 0x000fe20004000000 */
[----:B------:R-:W-:Y:S06]  /*24d0*/  RET.REL.NODEC R4 `(_Z10cuckooHashPjS_jiijS_) ;  /* 0xffffffd804c87950 */ /* 0x000fec0003c3ffff */
.L_x_25:
[----:B------:R-:W-:-:S00]  /*24e0*/  BRA `(.L_x_25) ;  /* 0xfffffffc00fc7947 */ /* 0x000fc0000383ffff */
[----:B------:R-:W-:-:S00]  /*24f0*/  NOP ;  /* 0x0000000000007918 */ /* 0x000fc00000000000 */
        /* <DEDUP_REMOVED lines=8> */
.L_x_41:


//--------------------- .text._Z10lookupHashPjS_jjS_i --------------------------
	.section	.text._Z10lookupHashPjS_jjS_i,"ax",@progbits
	.align	128
        .global         _Z10lookupHashPjS_jjS_i
        .type           _Z10lookupHashPjS_jjS_i,@function
        .size           _Z10lookupHashPjS_jjS_i,(.L_x_42 - _Z10lookupHashPjS_jjS_i)
        .other          _Z10lookupHashPjS_jjS_i,@"STO_CUDA_ENTRY STV_DEFAULT"
_Z10lookupHashPjS_jjS_i:
.text._Z10lookupHashPjS_jjS_i:
[----:B------:R-:W0:Y:S01]  /*0000*/  LDC R1, c[0x0][0x37c] ;  /* 0x0000df00ff017b82 */ /* 0x000e220000000800 */
[----:B------:R-:W1:Y:S01]  /*0010*/  S2R R5, SR_CTAID.X ;  /* 0x0000000000057919 */ /* 0x000e620000002500 */
[----:B------:R-:W1:Y:S01]  /*0020*/  LDCU UR4, c[0x0][0x360] ;  /* 0x00006c00ff0477ac */ /* 0x000e620008000800 */
[----:B0-----:R-:W-:Y:S01]  /*0030*/  VIADD R1, R1, 0xfffffff0 ;  /* 0xfffffff001017836 */ /* 0x001fe20000000000 */
[----:B------:R-:W1:Y:S01]  /*0040*/  S2R R0, SR_TID.X ;  /* 0x0000000000007919 */ /* 0x000e620000002100 */
[----:B------:R-:W0:Y:S01]  /*0050*/  LDCU UR5, c[0x0][0x390] ;  /* 0x00007200ff0577ac */ /* 0x000e220008000800 */
[----:B-1----:R-:W-:-:S05]  /*0060*/  IMAD R5, R5, UR4, R0 ;  /* 0x0000000405057c24 */ /* 0x002fca000f8e0200 */
[----:B0-----:R-:W-:-:S13]  /*0070*/  ISETP.GT.U32.AND P0, PT, R5, UR5, PT ;  /* 0x0000000505007c0c */ /* 0x001fda000bf04070 */
[----:B------:R-:W-:Y:S05]  /*0080*/  @P0 EXIT ;  /* 0x000000000000094d */ /* 0x000fea0003800000 */
[----:B------:R-:W0:Y:S01]  /*0090*/  LDC.64 R2, c[0x0][0x380] ;  /* 0x0000e000ff027b82 */ /* 0x000e220000000a00 */
[----:B------:R-:W1:Y:S01]  /*00a0*/  LDCU.64 UR4, c[0x0][0x358] ;  /* 0x00006b00ff0477ac */ /* 0x000e620008000a00 */
[----:B0-----:R-:W-:-:S06]  /*00b0*/  IMAD.WIDE R2, R5, 0x4, R2 ;  /* 0x0000000405027825 */ /* 0x001fcc00078e0202 */
[----:B-1----:R0:W5:Y:S01]  /*00c0*/  LDG.E R2, desc[UR4][R2.64] ;  /* 0x0000000402027981 */ /* 0x002162000c1e1900 */
[----:B------:R-:W1:Y:S02]  /*00d0*/  LDCU UR4, c[0x0][0x3a0] ;  /* 0x00007400ff0477ac */ /* 0x000e640008000800 */
[----:B-1----:R-:W-:-:S09]  /*00e0*/  UISETP.NE.AND UP0, UPT, UR4, URZ, UPT ;  /* 0x000000ff0400728c */ /* 0x002fd2000bf05270 */
[----:B0-----:R-:W-:Y:S05]  /*00f0*/  BRA.U !UP0, `(.L_x_26) ;  /* 0x0000000d08007547 */ /* 0x001fea000b800000 */
[--C-:B-----5:R-:W-:Y:S01]  /*0100*/  IMAD R0, R2, 0x1000, R2.reuse ;  /* 0x0000100002007824 */ /* 0x120fe200078e0202 */
[----:B------:R-:W-:Y:S01]  /*0110*/  SHF.R.U32.HI R3, RZ, 0x10, R2 ;  /* 0x00000010ff037819 */ /* 0x000fe20000011602 */
[----:B------:R-:W-:Y:S01]  /*0120*/  IMAD.MOV.U32 R7, RZ, RZ, 0x42 ;  /* 0x00000042ff077424 */ /* 0x000fe200078e00ff */
[----:B------:R-:W-:Y:S01]  /*0130*/  UISETP.GE.U32.AND UP0, UPT, UR4, 0x4, UPT ;  /* 0x000000040400788c */ /* 0x000fe2000bf06070 */
[----:B------:R-:W-:Y:S01]  /*0140*/  VIADD R0, R0, 0x7ed55d16 ;  /* 0x7ed55d1600007836 */ /* 0x000fe20000000000 */
[----:B------:R-:W-:Y:S01]  /*0150*/  LOP3.LUT R3, R2, R3, RZ, 0x3c, !PT ;  /* 0x0000000302037212 */ /* 0x000fe200078e3cff */
[----:B------:R-:W-:-:S03]  /*0160*/  ULOP3.LUT UR5, UR4, 0x3, URZ, 0xc0, !UPT ;  /* 0x0000000304057892 */ /* 0x000fc6000f8ec0ff */
[----:B------:R-:W-:-:S04]  /*0170*/  SHF.R.U32.HI R5, RZ, 0x13, R0 ;  /* 0x00000013ff057819 */ /* 0x000fc80000011600 */
[----:B------:R-:W-:Y:S01]  /*0180*/  LOP3.LUT R5, R0, R5, RZ, 0x3c, !PT ;  /* 0x0000000500057212 */ /* 0x000fe200078e3cff */
[C---:B------:R-:W-:Y:S01]  /*0190*/  IMAD.SHL.U32 R0, R3.reuse, 0x8, RZ ;  /* 0x0000000803007824 */ /* 0x040fe200078e00ff */
[----:B------:R-:W-:Y:S02]  /*01a0*/  LOP3.LUT R3, R3, 0x3d, RZ, 0x3c, !PT ;  /* 0x0000003d03037812 */ /* 0x000fe400078e3cff */
[C---:B------:R-:W-:Y:S02]  /*01b0*/  SHF.L.U32 R4, R5.reuse, 0x5, RZ ;  /* 0x0000000505047819 */ /* 0x040fe400000006ff */
[----:B------:R-:W-:Y:S02]  /*01c0*/  LOP3.LUT R5, R5, 0xc761c23c, RZ, 0x3c, !PT ;  /* 0xc761c23c05057812 */ /* 0x000fe400078e3cff */
[----:B------:R-:W-:Y:S02]  /*01d0*/  LOP3.LUT R4, R4, 0xec384780, RZ, 0x3c, !PT ;  /* 0xec38478004047812 */ /* 0x000fe400078e3cff */
[----:B------:R-:W-:-:S03]  /*01e0*/  LOP3.LUT R0, R0, 0x1e8, RZ, 0x3c, !PT ;  /* 0x000001e800007812 */ /* 0x000fc600078e3cff */
[----:B------:R-:W-:Y:S01]  /*01f0*/  IMAD.IADD R4, R5, 0x1, R4 ;  /* 0x0000000105047824 */ /* 0x000fe200078e0204 */
[----:B------:R-:W-:Y:S01]  /*0200*/  IADD3 R3, PT, PT, R3, R0, RZ ;  /* 0x0000000003037210 */ /* 0x000fe20007ffe0ff */
[----:B------:R-:W-:Y:S02]  /*0210*/  IMAD R0, R2, R7, 0x20 ;  /* 0x0000002002007424 */ /* 0x000fe400078e0207 */
[C---:B------:R-:W-:Y:S01]  /*0220*/  VIADD R5, R4.reuse, 0xe9f8cc1d ;  /* 0xe9f8cc1d04057836 */ /* 0x040fe20000000000 */
        /* <DEDUP_REMOVED lines=12> */
[----:B------:R-:W-:Y:S01]  /*02f0*/  LOP3.LUT R3, R5, R4, RZ, 0x3c, !PT ;  /* 0x0000000405037212 */ /* 0x000fe200078e3cff */
[----:B------:R-:W-:Y:S01]  /*0300*/  HFMA2 R4, -RZ, RZ, 0, 0 ;  /* 0x00000000ff047431 */ /* 0x000fe200000001ff */
[----:B------:R-:W-:Y:S01]  /*0310*/  LOP3.LUT R5, R6, 0xb55a4f09, R7, 0x96, !PT ;  /* 0xb55a4f0906057812 */ /* 0x000fe200078e9607 */
[----:B------:R-:W-:Y:S06]  /*0320*/  BRA.U !UP0, `(.L_x_27) ;  /* 0x0000000508247547 */ /* 0x000fec000b800000 */
[----:B------:R-:W-:Y:S01]  /*0330*/  ULOP3.LUT UR4, UR4, 0xfffffffc, URZ, 0xc0, !UPT ;  /* 0xfffffffc04047892 */ /* 0x000fe2000f8ec0ff */
[----:B------:R-:W-:Y:S01]  /*0340*/  VIADD R6, R1, 0x8 ;  /* 0x0000000801067836 */ /* 0x000fe20000000000 */
[----:B------:R-:W0:Y:S02]  /*0350*/  LDCU UR7, c[0x0][0x394] ;  /* 0x00007280ff0777ac */ /* 0x000e240008000800 */
[----:B------:R-:W-:Y:S02]  /*0360*/  UIADD3 UR6, UPT, UPT, -UR4, URZ, URZ ;  /* 0x000000ff04067290 */ /* 0x000fe4000fffe1ff */
[----:B------:R-:W-:Y:S01]  /*0370*/  IMAD.U32 R4, RZ, RZ, UR4 ;  /* 0x00000004ff047e24 */ /* 0x000fe2000f8e00ff */
[----:B------:R-:W-:-:S09]  /*0380*/  UMOV UR4, URZ ;  /* 0x000000ff00047c82 */ /* 0x000fd20008000000 */
.L_x_31:
[----:B------:R-:W-:Y:S01]  /*0390*/  UISETP.NE.AND UP0, UPT, UR4, URZ, UPT ;  /* 0x000000ff0400728c */ /* 0x000fe2000bf05270 */
[----:B------:R-:W-:-:S08]  /*03a0*/  IMAD.MOV.U32 R7, RZ, RZ, RZ ;  /* 0x000000ffff077224 */ /* 0x000fd000078e00ff */
[----:B------:R-:W-:Y:S05]  /*03b0*/  BRA.U UP0, `(.L_x_28) ;  /* 0x0000000100447547 */ /* 0x000fea000b800000 */
        /* <DEDUP_REMOVED lines=17> */
.L_x_28:
[----:B------:R1:W-:Y:S01]  /*04d0*/  STL [R6+-0x8], R7 ;  /* 0xfffff80706007387 */ /* 0x0003e20000100800 */
[----:B------:R-:W-:Y:S01]  /*04e0*/  IMAD.MOV.U32 R9, RZ, RZ, RZ ;  /* 0x000000ffff097224 */ /* 0x000fe200078e00ff */
[----:B------:R-:W-:Y:S06]  /*04f0*/  BRA.U UP0, `(.L_x_29) ;  /* 0x0000000100447547 */ /* 0x000fec000b800000 */
[----:B0-----:R-:W0:Y:S01]  /*0500*/  I2F.U32.RP R10, UR7 ;  /* 0x00000007000a7d06 */ /* 0x001e220008209000 */
[----:B------:R-:W-:Y:S01]  /*0510*/  IMAD.MOV.U32 R8, RZ, RZ, RZ ;  /* 0x000000ffff087224 */ /* 0x000fe200078e00ff */
[----:B------:R-:W-:-:S06]  /*0520*/  ISETP.NE.U32.AND P1, PT, RZ, UR7, PT ;  /* 0x00000007ff007c0c */ /* 0x000fcc000bf25070 */
[----:B0-----:R-:W0:Y:S02]  /*0530*/  MUFU.RCP R10, R10 ;  /* 0x0000000a000a7308 */ /* 0x001e240000001000 */
[----:B0-----:R-:W-:-:S06]  /*0540*/  VIADD R11, R10, 0xffffffe ;  /* 0x0ffffffe0a0b7836 */ /* 0x001fcc0000000000 */
[----:B------:R-:W1:Y:S02]  /*0550*/  F2I.FTZ.U32.TRUNC.NTZ R9, R11 ;  /* 0x0000000b00097305 */ /* 0x000e64000021f000 */
[----:B-1----:R-:W-:-:S05]  /*0560*/  IADD3 R7, PT, PT, RZ, -R9, RZ ;  /* 0x80000009ff077210 */ /* 0x002fca0007ffe0ff */
        /* <DEDUP_REMOVED lines=10> */
.L_x_29:
[----:B------:R2:W-:Y:S01]  /*0610*/  STL [R6+-0x4], R9 ;  /* 0xfffffc0906007387 */ /* 0x0005e20000100800 */
[----:B------:R-:W-:Y:S01]  /*0620*/  IMAD.MOV.U32 R8, RZ, RZ, RZ ;  /* 0x000000ffff087224 */ /* 0x000fe200078e00ff */
[----:B------:R-:W-:Y:S06]  /*0630*/  BRA.U UP0, `(.L_x_30) ;  /* 0x0000000100447547 */ /* 0x000fec000b800000 */
[----:B0-----:R-:W0:Y:S01]  /*0640*/  I2F.U32.RP R10, UR7 ;  /* 0x00000007000a7d06 */ /* 0x001e220008209000 */
[----:B------:R-:W-:Y:S02]  /*0650*/  MOV R8, RZ ;  /* 0x000000ff00087202 */ /* 0x000fe40000000f00 */
[----:B------:R-:W-:-:S05]  /*0660*/  ISETP.NE.U32.AND P1, PT, RZ, UR7, PT ;  /* 0x00000007ff007c0c */ /* 0x000fca000bf25070 */
[----:B0-----:R-:W2:Y:S02]  /*0670*/  MUFU.RCP R10, R10 ;  /* 0x0000000a000a7308 */ /* 0x001ea40000001000 */
[----:B--2---:R-:W-:-:S06]  /*0680*/  VIADD R9, R10, 0xffffffe ;  /* 0x0ffffffe0a097836 */ /* 0x004fcc0000000000 */
[----:B------:R-:W1:Y:S02]  /*0690*/  F2I.FTZ.U32.TRUNC.NTZ R9, R9 ;  /* 0x0000000900097305 */ /* 0x000e64000021f000 */
        /* <DEDUP_REMOVED lines=9> */
[----:B------:R-:W-:Y:S01]  /*0730*/  @P0 VIADD R8, R8, -UR7 ;  /* 0x8000000708080c36 */ /* 0x000fe20008000000 */
[----:B------:R-:W-:-:S07]  /*0740*/  @!P1 LOP3.LUT R8, RZ, UR7, RZ, 0x33, !PT ;  /* 0x00000007ff089c12 */ /* 0x000fce000f8e33ff */
.L_x_30:
[----:B------:R-:W-:Y:S01]  /*0750*/  UIADD3 UR6, UPT, UPT, UR6, 0x4, URZ ;  /* 0x0000000406067890 */ /* 0x000fe2000fffe0ff */
[----:B--2---:R-:W-:Y:S01]  /*0760*/  HFMA2 R9, -RZ, RZ, 0, 0 ;  /* 0x00000000ff097431 */ /* 0x004fe200000001ff */
[----:B------:R-:W-:Y:S02]  /*0770*/  UIADD3 UR4, UPT, UPT, UR4, 0x4, URZ ;  /* 0x0000000404047890 */ /* 0x000fe4000fffe0ff */
[----:B------:R-:W-:Y:S02]  /*0780*/  UISETP.NE.AND UP0, UPT, UR6, URZ, UPT ;  /* 0x000000ff0600728c */ /* 0x000fe4000bf05270 */
[----:B------:R1:W-:Y:S02]  /*0790*/  STL.64 [R6], R8 ;  /* 0x0000000806007387 */ /* 0x0003e40000100a00 */
[----:B-1----:R-:W-:-:S05]  /*07a0*/  VIADD R6, R6, 0x10 ;  /* 0x0000001006067836 */ /* 0x002fca0000000000 */
[----:B------:R-:W-:Y:S05]  /*07b0*/  BRA.U UP0, `(.L_x_31) ;  /* 0xfffffff900f47547 */ /* 0x000fea000b83ffff */
.L_x_27:
[----:B------:R-:W-:-:S09]  /*07c0*/  UISETP.NE.AND UP0, UPT, UR5, URZ, UPT ;  /* 0x000000ff0500728c */ /* 0x000fd2000bf05270 */
[----:B------:R-:W-:Y:S05]  /*07d0*/  BRA.U !UP0, `(.L_x_32) ;  /* 0x0000000508147547 */ /* 0x000fea000b800000 */
[----:B------:R-:W-:Y:S01]  /*07e0*/  IMAD R6, R4, 0x4, R1 ;  /* 0x0000000404067824 */ /* 0x000fe200078e0201 */
[----:B------:R-:W1:Y:S01]  /*07f0*/  LDCU UR4, c[0x0][0x394] ;  /* 0x00007280ff0477ac */ /* 0x000e620008000800 */
[----:B------:R-:W-:-:S12]  /*0800*/  UIADD3 UR5, UPT, UPT, -UR5, URZ, URZ ;  /* 0x000000ff05057290 */ /* 0x000fd8000fffe1ff */
.L_x_36:
[----:B------:R-:W-:Y:S01]  /*0810*/  ISETP.NE.AND P0, PT, R4, RZ, PT ;  /* 0x000000ff0400720c */ /* 0x000fe20003f05270 */
[----:B------:R-:W-:-:S04]  /*0820*/  UIADD3 UR5, UPT, UPT, UR5, 0x1, URZ ;  /* 0x0000000105057890 */ /* 0x000fc8000fffe0ff */
[----:B------:R-:W-:-:S08]  /*0830*/  UISETP.NE.AND UP0, UPT, UR5, URZ, UPT ;  /* 0x000000ff0500728c */ /* 0x000fd0000bf05270 */
[----:B------:R-:W-:Y:S05]  /*0840*/  @!P0 BRA `(.L_x_33) ;  /* 0x0000000000a48947 */ /* 0x000fea0003800000 */
[----:B------:R-:W-:-:S13]  /*0850*/  ISETP.NE.AND P0, PT, R4, 0x1, PT ;  /* 0x000000010400780c */ /* 0x000fda0003f05270 */
[----:B------:R-:W-:Y:S05]  /*0860*/  @!P0 BRA `(.L_x_34) ;  /* 0x0000000000548947 */ /* 0x000fea0003800000 */
[----:B------:R-:W-:Y:S01]  /*0870*/  ISETP.NE.AND P0, PT, R4, 0x2, PT ;  /* 0x000000020400780c */ /* 0x000fe20003f05270 */
[----:B------:R-:W-:-:S12]  /*0880*/  IMAD.MOV.U32 R7, RZ, RZ, RZ ;  /* 0x000000ffff077224 */ /* 0x000fd800078e00ff */
[----:B------:R-:W-:Y:S05]  /*0890*/  @P0 BRA `(.L_x_35) ;  /* 0x0000000000d40947 */ /* 0x000fea0003800000 */
[----:B-1----:R-:W1:Y:S01]  /*08a0*/  I2F.U32.RP R7, UR4 ;  /* 0x0000000400077d06 */ /* 0x002e620008209000 */
[----:B------:R-:W-:-:S07]  /*08b0*/  ISETP.NE.U32.AND P1, PT, RZ, UR4, PT ;  /* 0x00000004ff007c0c */ /* 0x000fce000bf25070 */
[----:B-1----:R-:W1:Y:S02]  /*08c0*/  MUFU.RCP R7, R7 ;  /* 0x0000000700077308 */ /* 0x002e640000001000 */
[----:B-1----:R-:W-:-:S06]  /*08d0*/  VIADD R8, R7, 0xffffffe ;  /* 0x0ffffffe07087836 */ /* 0x002fcc0000000000 */
[----:B------:R1:W2:Y:S02]  /*08e0*/  F2I.FTZ.U32.TRUNC.NTZ R9, R8 ;  /* 0x0000000800097305 */ /* 0x0002a4000021f000 */
[----:B-1----:R-:W-:Y:S01]  /*08f0*/  IMAD.MOV.U32 R8, RZ, RZ, RZ ;  /* 0x000000ffff087224 */ /* 0x002fe200078e00ff */
[----:B--2---:R-:W-:-:S05]  /*0900*/  IADD3 R11, PT, PT, RZ, -R9, RZ ;  /* 0x80000009ff0b7210 */ /* 0x004fca0007ffe0ff */
        /* <DEDUP_REMOVED lines=9> */
[----:B------:R-:W-:Y:S01]  /*09a0*/  @!P1 LOP3.LUT R7, RZ, UR4, RZ, 0x33, !PT ;  /* 0x00000004ff079c12 */ /* 0x000fe2000f8e33ff */
[----:B------:R-:W-:Y:S06]  /*09b0*/  BRA `(.L_x_35) ;  /* 0x00000000008c7947 */ /* 0x000fec0003800000 */
.L_x_34:
        /* <DEDUP_REMOVED lines=18> */
.L_x_33:
        /* <DEDUP_REMOVED lines=17> */
.L_x_35:
[----:B------:R2:W-:Y:S01]  /*0bf0*/  STL [R6], R7 ;  /* 0x0000000706007387 */ /* 0x0005e20000100800 */
[----:B------:R-:W-:Y:S01]  /*0c00*/  VIADD R4, R4, 0x1 ;  /* 0x0000000104047836 */ /* 0x000fe20000000000 */
[----:B--2---:R-:W-:Y:S01]  /*0c10*/  IADD3 R6, PT, PT, R6, 0x4, RZ ;  /* 0x0000000406067810 */ /* 0x004fe20007ffe0ff */
[----:B------:R-:W-:Y:S06]  /*0c20*/  BRA.U UP0, `(.L_x_36) ;  /* 0xfffffff900f87547 */ /* 0x000fec000b83ffff */
.L_x_32:
[----:B------:R-:W2:Y:S01]  /*0c30*/  LDC.64 R6, c[0x0][0x388] ;  /* 0x0000e200ff067b82 */ /* 0x000ea20000000a00 */
[----:B------:R-:W-:Y:S01]  /*0c40*/  IMAD.MOV.U32 R0, RZ, RZ, RZ ;  /* 0x000000ffff007224 */ /* 0x000fe200078e00ff */
[----:B-1----:R-:W1:Y:S06]  /*0c50*/  LDCU UR4, c[0x0][0x3a0] ;  /* 0x00007400ff0477ac */ /* 0x002e6c0008000800 */
.L_x_37:
[----:B------:R-:W-:-:S05]  /*0c60*/  IMAD R8, R0, 0x4, R1 ;  /* 0x0000000400087824 */ /* 0x000fca00078e0201 */
[----:B------:R-:W2:Y:S01]  /*0c70*/  LDL R5, [R8] ;  /* 0x0000000008057983 */ /* 0x000ea20000100800 */
[----:B------:R-:W-:Y:S01]  /*0c80*/  MOV R3, R2 ;  /* 0x0000000200037202 */ /* 0x000fe20000000f00 */
[----:B--2---:R-:W-:-:S06]  /*0c90*/  IMAD.WIDE.U32 R4, R5, 0x4, R6 ;  /* 0x0000000405047825 */ /* 0x004fcc00078e0006 */
[----:B------:R-:W2:Y:S01]  /*0ca0*/  ATOMG.E.CAS.STRONG.GPU PT, R5, [R4], R2, R3 ;  /* 0x00000002040573a9 */ /* 0x000ea200001ee103 */
[----:B------:R-:W-:-:S05]  /*0cb0*/  VIADD R0, R0, 0x1 ;  /* 0x0000000100007836 */ /* 0x000fca0000000000 */
[----:B-1----:R-:W-:Y:S02]  /*0cc0*/  ISETP.NE.AND P1, PT, R0, UR4, PT ;  /* 0x0000000400007c0c */ /* 0x002fe4000bf25270 */
[----:B--2---:R-:W-:-:S13]  /*0cd0*/  ISETP.NE.AND P0, PT, R5, R2, PT ;  /* 0x000000020500720c */ /* 0x004fda0003f05270 */
[----:B0-----:R-:W-:Y:S05]  /*0ce0*/  @!P0 EXIT ;  /* 0x000000000000894d */ /* 0x001fea0003800000 */
[----:B------:R-:W-:Y:S05]  /*0cf0*/  @P1 BRA `(.L_x_37) ;  /* 0xfffffffc00d81947 */ /* 0x000fea000383ffff */
.L_x_26:
[----:B------:R-:W-:-:S07]  /*0d00*/  MOV R0, 0xd20 ;  /* 0x00000d2000007802 */ /* 0x000fce0000000f00 */
[----:B-----5:R-:W-:Y:S05]  /*0d10*/  CALL.REL.NOINC `($_Z10lookupHashPjS_jjS_i$__internal_accurate_pow) ;  /* 0x00000004007c7944 */ /* 0x020fea0003c00000 */
[----:B------:R-:W-:Y:S01]  /*0d20*/  IMAD.MOV.U32 R3, RZ, RZ, 0x21 ;  /* 0x00000021ff037424 */ /* 0x000fe200078e00ff */
[----:B------:R-:W0:Y:S01]  /*0d30*/  LDC.64 R4, c[0x0][0x388] ;  /* 0x0000e200ff047b82 */ /* 0x000e220000000a00 */
[----:B------:R-:W1:Y:S01]  /*0d40*/  F2I.U32.F64.TRUNC R6, R6 ;  /* 0x0000000600067311 */ /* 0x000e62000030d000 */
[----:B------:R-:W-:Y:S01]  /*0d50*/  UMOV UR4, URZ ;  /* 0x000000ff00047c82 */ /* 0x000fe20008000000 */
[----:B------:R-:W-:-:S04]  /*0d60*/  IMAD R0, R2, R3, 0x57 ;  /* 0x0000005702007424 */ /* 0x000fc800078e0203 */
[----:B------:R-:W-:-:S05]  /*0d70*/  IMAD.HI.U32 R3, R0, -0x6cd7384d, RZ ;  /* 0x9328c7b300037827 */ /* 0x000fca00078e00ff */
[----:B------:R-:W-:Y:S02]  /*0d80*/  SHF.R.U32.HI R3, RZ, 0x1a, R3 ;  /* 0x0000001aff037819 */ /* 0x000fe40000011603 */
[----:B-1----:R-:W-:-:S03]  /*0d90*/  IADD3 R8, PT, PT, R6, -0x1, RZ ;  /* 0xffffffff06087810 */ /* 0x002fc60007ffe0ff */
[----:B------:R-:W-:Y:S02]  /*0da0*/  IMAD R3, R3, -0x6f55cb5, R0 ;  /* 0xf90aa34b03037824 */ /* 0x000fe400078e0200 */
[----:B------:R-:W-:-:S03]  /*0db0*/  VIADD R0, R6, 0xfffffffe ;  /* 0xfffffffe06007836 */ /* 0x000fc60000000000 */
[----:B------:R-:W-:-:S07]  /*0dc0*/  LOP3.LUT R3, R8, R3, RZ, 0xc0, !PT ;  /* 0x0000000308037212 */ /* 0x000fce00078ec0ff */
.L_x_38:
[----:B0-----:R-:W-:Y:S01]  /*0dd0*/  IMAD.WIDE.U32 R6, R3, 0x4, R4 ;  /* 0x0000000403067825 */ /* 0x001fe200078e0004 */
[----:B------:R-:W-:-:S03]  /*0de0*/  MOV R9, R2 ;  /* 0x0000000200097202 */ /* 0x000fc60000000f00 */
[----:B------:R-:W-:-:S05]  /*0df0*/  IMAD.MOV.U32 R8, RZ, RZ, R2 ;  /* 0x000000ffff087224 */ /* 0x000fca00078e0002 */
[----:B------:R-:W2:Y:S01]  /*0e00*/  ATOMG.E.CAS.STRONG.GPU PT, R7, [R6], R8, R9 ;  /* 0x00000008060773a9 */ /* 0x000ea200001ee109 */
[----:B------:R-:W-:Y:S01]  /*0e10*/  UIADD3 UR4, UPT, UPT, UR4, 0x8, URZ ;  /* 0x0000000804047890 */ /* 0x000fe2000fffe0ff */
[----:B--2---:R-:W-:-:S04]  /*0e20*/  ISETP.NE.AND P0, PT, R7, RZ, PT ;  /* 0x000000ff0700720c */ /* 0x004fc80003f05270 */
[----:B------:R-:W-:-:S13]  /*0e30*/  ISETP.EQ.OR P0, PT, R7, R2, !P0 ;  /* 0x000000020700720c */ /* 0x000fda0004702670 */
[----:B------:R-:W-:Y:S05]  /*0e40*/  @P0 EXIT ;  /* 0x000000000000094d */ /* 0x000fea0003800000 */
[C---:B------:R-:W-:Y:S01]  /*0e50*/  ISETP.NE.AND P0, PT, R3.reuse, R0, PT ;  /* 0x000000000300720c */ /* 0x040fe20003f05270 */
[----:B------:R-:W-:Y:S01]  /*0e60*/  VIADD R3, R3, 0x1 ;  /* 0x0000000103037836 */ /* 0x000fe20000000000 */
[----:B------:R-:W-:Y:S01]  /*0e70*/  MOV R9, R2 ;  /* 0x0000000200097202 */ /* 0x000fe20000000f00 */
[----:B------:R-:W-:-:S03]  /*0e80*/  IMAD.MOV.U32 R8, RZ, RZ, R2 ;  /* 0x000000ffff087224 */ /* 0x000fc600078e0002 */
[----:B------:R-:W-:-:S05]  /*0e90*/  SEL R3, R3, RZ, P0 ;  /* 0x000000ff03037207 */ /* 0x000fca0000000000 */
[----:B------:R-:W-:-:S06]  /*0ea0*/  IMAD.WIDE.U32 R6, R3, 0x4, R4 ;  /* 0x0000000403067825 */ /* 0x000fcc00078e0004 */
[----:B------:R-:W2:Y:S02]  /*0eb0*/  ATOMG.E.CAS.STRONG.GPU PT, R7, [R6], R8, R9 ;  /* 0x00000008060773a9 */ /* 0x000ea400001ee109 */
        /* <DEDUP_REMOVED lines=63> */
[----:B------:R-:W-:Y:S01]  /*12b0*/  UISETP.NE.AND UP0, UPT, UR4, 0xc8, UPT ;  /* 0x000000c80400788c */ /* 0x000fe2000bf05270 */
[C---:B------:R-:W-:Y:S01]  /*12c0*/  ISETP.NE.AND P0, PT, R3.reuse, R0, PT ;  /* 0x000000000300720c */ /* 0x040fe20003f05270 */
[----:B------:R-:W-:-:S05]  /*12d0*/  VIADD R3, R3, 0x1 ;  /* 0x0000000103037836 */ /* 0x000fca0000000000 */
[----:B------:R-:W-:Y:S02]  /*12e0*/  SEL R3, R3, RZ, P0 ;  /* 0x000000ff03037207 */ /* 0x000fe40000000000 */
[----:B------:R-:W-:Y:S05]  /*12f0*/  BRA.U UP0, `(.L_x_38) ;  /* 0xfffffff900b47547 */ /* 0x000fea000b83ffff */
[----:B------:R-:W-:Y:S05]  /*1300*/  EXIT ;  /* 0x000000000000794d */ /* 0x000fea0003800000 */
        .type           $_Z10lookupHashPjS_jjS_i$__internal_accurate_pow,@function
        .size           $_Z10lookupHashPjS_jjS_i$__internal_accurate_pow,(.L_x_42 - $_Z10lookupHashPjS_jjS_i$__internal_accurate_pow)
$_Z10lookupHashPjS_jjS_i$__internal_accurate_pow:
[----:B------:R-:W0:Y:S01]  /*1310*/  MUFU.RCP64H R7, 2 ;  /* 0x4000000000077908 */ /* 0x000e220000001800 */
[----:B------:R-:W-:Y:S02]  /*1320*/  HFMA2 R5, -RZ, RZ, 2, 0 ;  /* 0x40000000ff057431 */ /* 0x000fe400000001ff */
[----:B------:R-:W-:Y:S01]  /*1330*/  IMAD.MOV.U32 R4, RZ, RZ, 0x0 ;  /* 0x00000000ff047424 */ /* 0x000fe200078e00ff */
[----:B------:R-:W-:Y:S01]  /*1340*/  MOV R9, 0x3ed0f5d2 ;  /* 0x3ed0f5d200097802 */ /* 0x000fe20000000f00 */
[----:B------:R-:W-:Y:S01]  /*1350*/  IMAD.MOV.U32 R6, RZ, RZ, RZ ;  /* 0x000000ffff067224 */ /* 0x000fe200078e00ff */
[----:B------:R-:W-:Y:S01]  /*1360*/  UMOV UR4, 0x7d2cafe2 ;  /* 0x7d2cafe200047882 */ /* 0x000fe20000000000 */
[----:B------:R-:W-:Y:S01]  /*1370*/  IMAD.MOV.U32 R8, RZ, RZ, 0x41ad3b5a ;  /* 0x41ad3b5aff087424 */ /* 0x000fe200078e00ff */
[----:B------:R-:W-:-:S03]  /*1380*/  UMOV UR5, 0x3eb0f5ff ;  /* 0x3eb0f5ff00057882 */ /* 0x000fc60000000000 */
[----:B0-----:R-:W-:-:S08]  /*1390*/  DFMA R4, R6, -R4, 1 ;  /* 0x3ff000000604742b */ /* 0x001fd00000000804 */
[----:B------:R-:W-:-:S08]  /*13a0*/  DFMA R4, R4, R4, R4 ;  /* 0x000000040404722b */ /* 0x000fd00000000004 */
[----:B------:R-:W-:-:S08]  /*13b0*/  DFMA R6, R6, R4, R6 ;  /* 0x000000040606722b */ /* 0x000fd00000000006 */
[----:B------:R-:W-:-:S08]  /*13c0*/  DMUL R4, RZ, R6 ;  /* 0x00000006ff047228 */ /* 0x000fd00000000000 */
[----:B------:R-:W-:-:S08]  /*13d0*/  DFMA R4, RZ, R6, R4 ;  /* 0x00000006ff04722b */ /* 0x000fd00000000004 */
[----:B------:R-:W-:Y:S02]  /*13e0*/  DMUL R10, R4, R4 ;  /* 0x00000004040a7228 */ /* 0x000fe40000000000 */
[----:B------:R-:W-:-:S06]  /*13f0*/  DADD R12, RZ, -R4 ;  /* 0x00000000ff0c7229 */ /* 0x000fcc0000000804 */
[----:B------:R-:W-:Y:S01]  /*1400*/  DFMA R8, R10, UR4, R8 ;  /* 0x000000040a087c2b */ /* 0x000fe20008000008 */
[----:B------:R-:W-:Y:S01]  /*1410*/  UMOV UR4, 0x75488a3f ;  /* 0x75488a3f00047882 */ /* 0x000fe20000000000 */
[----:B------:R-:W-:Y:S01]  /*1420*/  UMOV UR5, 0x3ef3b20a ;  /* 0x3ef3b20a00057882 */ /* 0x000fe20000000000 */
[----:B------:R-:W-:Y:S02]  /*1430*/  DADD R16, R12, R12 ;  /* 0x000000000c107229 */ /* 0x000fe4000000000c */
[----:B------:R-:W-:-:S03]  /*1440*/  DMUL R12, R4, R4 ;  /* 0x00000004040c7228 */ /* 0x000fc60000000000 */
        /* <DEDUP_REMOVED lines=10> */
[----:B------:R-:W-:-:S03]  /*14f0*/  UMOV UR5, 0x3f624924 ;  /* 0x3f62492400057882 */ /* 0x000fc60000000000 */
[----:B------:R-:W-:Y:S02]  /*1500*/  VIADD R21, R7, 0x100000 ;  /* 0x0010000007157836 */ /* 0x000fe40000000000 */
[----:B------:R-:W-:Y:S01]  /*1510*/  IMAD.MOV.U32 R20, RZ, RZ, R6 ;  /* 0x000000ffff147224 */ /* 0x000fe200078e0006 */
        /* <DEDUP_REMOVED lines=11> */
[----:B------:R-:W-:-:S06]  /*15d0*/  DMUL R10, R4, R12 ;  /* 0x0000000c040a7228 */ /* 0x000fcc0000000000 */
[----:B------:R-:W-:Y:S01]  /*15e0*/  DADD R16, R18, -UR4 ;  /* 0x8000000412107e29 */ /* 0x000fe20008000000 */
[----:B------:R-:W-:Y:S01]  /*15f0*/  UMOV UR4, 0x0 ;  /* 0x0000000000047882 */ /* 0x000fe20000000000 */
[C---:B------:R-:W-:Y:S01]  /*1600*/  DFMA R22, R4.reuse, R12, -R10 ;  /* 0x0000000c0416722b */ /* 0x040fe2000000080a */
[----:B------:R-:W-:Y:S01]  /*1610*/  UMOV UR5, 0x3ff00000 ;  /* 0x3ff0000000057882 */ /* 0x000fe20000000000 */
[----:B------:R-:W-:-:S04]  /*1620*/  DFMA R18, R4, R4, -R12 ;  /* 0x000000040412722b */ /* 0x000fc8000000080c */
[----:B------:R-:W-:Y:S02]  /*1630*/  DADD R14, R8, R16 ;  /* 0x00000000080e7229 */ /* 0x000fe40000000010 */
[----:B------:R-:W-:Y:S02]  /*1640*/  DFMA R22, R6, R12, R22 ;  /* 0x0000000c0616722b */ /* 0x000fe40000000016 */
[----:B------:R-:W-:-:S04]  /*1650*/  DFMA R18, R4, R20, R18 ;  /* 0x000000140412722b */ /* 0x000fc80000000012 */
[----:B------:R-:W-:Y:S02]  /*1660*/  DMUL R12, R14, R10 ;  /* 0x0000000a0e0c7228 */ /* 0x000fe40000000000 */
[----:B------:R-:W-:Y:S02]  /*1670*/  DADD R8, R8, -R14 ;  /* 0x0000000008087229 */ /* 0x000fe4000000080e */
[----:B------:R-:W-:-:S04]  /*1680*/  DFMA R18, R4, R18, R22 ;  /* 0x000000120412722b */ /* 0x000fc80000000016 */
[----:B------:R-:W-:Y:S02]  /*1690*/  DFMA R20, R14, R10, -R12 ;  /* 0x0000000a0e14722b */ /* 0x000fe4000000080c */
[----:B------:R-:W-:-:S06]  /*16a0*/  DADD R8, R16, R8 ;  /* 0x0000000010087229 */ /* 0x000fcc0000000008 */
        /* <DEDUP_REMOVED lines=30> */
[----:B------:R-:W-:-:S08]  /*1890*/  DFMA R10, R10, 18, -R6 ;  /* 0x403200000a0a782b */ /* 0x000fd00000000806 */
[----:B------:R-:W-:Y:S01]  /*18a0*/  DFMA R12, R12, 18, R10 ;  /* 0x403200000c0c782b */ /* 0x000fe2000000000a */
[----:B------:R-:W-:Y:S01]  /*18b0*/  MOV R10, 0x652b82fe ;  /* 0x652b82fe000a7802 */ /* 0x000fe20000000f00 */
[----:B------:R-:W-:-:S06]  /*18c0*/  IMAD.MOV.U32 R11, RZ, RZ, 0x3ff71547 ;  /* 0x3ff71547ff0b7424 */ /* 0x000fcc00078e00ff */
        /* <DEDUP_REMOVED lines=55> */
.L_x_39:
[----:B------:R-:W-:Y:S02]  /*1c40*/  DFMA R6, R6, R4, R4 ;  /* 0x000000040606722b */ /* 0x000fe40000000004 */
[----:B------:R-:W-:-:S08]  /*1c50*/  DSETP.NEU.AND P0, PT, |R4|, +INF , PT ;  /* 0x7ff000000400742a */ /* 0x000fd00003f0d200 */
[----:B------:R-:W-:Y:S02]  /*1c60*/  FSEL R6, R4, R6, !P0 ;  /* 0x0000000604067208 */ /* 0x000fe40004000000 */
[----:B------:R-:W-:Y:S01]  /*1c70*/  FSEL R7, R5, R7, !P0 ;  /* 0x0000000705077208 */ /* 0x000fe20004000000 */
[----:B------:R-:W-:Y:S01]  /*1c80*/  IMAD.MOV.U32 R5, RZ, RZ, 0x0 ;  /* 0x00000000ff057424 */ /* 0x000fe200078e00ff */
[----:B------:R-:W-:-:S04]  /*1c90*/  MOV R4, R0 ;  /* 0x0000000000047202 */ /* 0x000fc80000000f00 */
[----:B------:R-:W-:Y:S05]  /*1ca0*/  RET.REL.NODEC R4 `(_Z10lookupHashPjS_jjS_i) ;  /* 0xffffffe004d47950 */ /* 0x000fea0003c3ffff */
.L_x_40:
        /* <DEDUP_REMOVED lines=13> */
.L_x_42:


//--------------------- .nv.global.init           --------------------------
	.section	.nv.global.init,"aw",@progbits
.nv.global.init:
	.type		$str,@object
	.size		$str,(.L_0 - $str)
$str:
        /*0000*/ 	.byte	0x46, 0x61, 0x69, 0x6c, 0x65, 0x64, 0x2e, 0x0a, 0x00
.L_0:


//--------------------- .nv.shared.reserved.0     --------------------------
	.section	.nv.shared.reserved.0,"aw",@nobits
	.weak		__nv_reservedSMEM_offset_0_alias
	.size		__nv_reservedSMEM_offset_0_alias, 0, 64
	.other		__nv_reservedSMEM_offset_0_alias,@"STO_CUDA_RESERVED_SHARED STV_DEFAULT"
__nv_reservedSMEM_offset_0_alias:
	.zero		0
	.zero		64


//--------------------- .nv.constant0._Z10cuckooHashPjS_jiijS_ --------------------------
	.section	.nv.constant0._Z10cuckooHashPjS_jiijS_,"a",@progbits
	.sectionflags	@""
	.align	4
.nv.constant0._Z10cuckooHashPjS_jiijS_:
	.zero		936


//--------------------- .nv.constant0._Z10lookupHashPjS_jjS_i --------------------------
	.section	.nv.constant0._Z10lookupHashPjS_jjS_i,"a",@progbits
	.sectionflags	@""
	.align	4
.nv.constant0._Z10lookupHashPjS_jjS_i:
	.zero		932


//--------------------- SYMBOLS --------------------------

	.type		.nv.reservedSmem.offset0,@object
	.size		.nv.reservedSmem.offset0,0x4
	.type		vprintf,@function
